//
// Generated by NVIDIA NVVM Compiler
//
// Compiler Build ID: CL-36424714
// Cuda compilation tools, release 13.0, V13.0.88
// Based on NVVM 20.0.0
//

.version 9.0
.target sm_100
.address_size 64

	// .globl	_Z23ExpProbPolynomProbsImplPKfiPKiS0_S2_ifPf
// _ZZ26ExpProbPolynomBackwardImplILi12ELi256ELi16EEvfPKfiS1_iPKiS1_S1_S3_iPfE16localFeaturesDer has been demoted
// _ZZ30SigmoidProbPolynomBackwardImplILi12ELi256ELi16EEvfPKfiS1_iPKiS1_S1_S3_iPfE16localFeaturesDer has been demoted

.visible .entry _Z23ExpProbPolynomProbsImplPKfiPKiS0_S2_ifPf(
	.param .u64 .ptr .align 1 _Z23ExpProbPolynomProbsImplPKfiPKiS0_S2_ifPf_param_0,
	.param .u32 _Z23ExpProbPolynomProbsImplPKfiPKiS0_S2_ifPf_param_1,
	.param .u64 .ptr .align 1 _Z23ExpProbPolynomProbsImplPKfiPKiS0_S2_ifPf_param_2,
	.param .u64 .ptr .align 1 _Z23ExpProbPolynomProbsImplPKfiPKiS0_S2_ifPf_param_3,
	.param .u64 .ptr .align 1 _Z23ExpProbPolynomProbsImplPKfiPKiS0_S2_ifPf_param_4,
	.param .u32 _Z23ExpProbPolynomProbsImplPKfiPKiS0_S2_ifPf_param_5,
	.param .f32 _Z23ExpProbPolynomProbsImplPKfiPKiS0_S2_ifPf_param_6,
	.param .u64 .ptr .align 1 _Z23ExpProbPolynomProbsImplPKfiPKiS0_S2_ifPf_param_7
)
{
	.reg .pred 	%p<36>;
	.reg .b16 	%rs<17>;
	.reg .b32 	%r<48>;
	.reg .b32 	%f<160>;
	.reg .b64 	%rd<49>;

	ld.param.u64 	%rd13, [_Z23ExpProbPolynomProbsImplPKfiPKiS0_S2_ifPf_param_0];
	ld.param.u32 	%r10, [_Z23ExpProbPolynomProbsImplPKfiPKiS0_S2_ifPf_param_1];
	ld.param.u64 	%rd14, [_Z23ExpProbPolynomProbsImplPKfiPKiS0_S2_ifPf_param_2];
	ld.param.u64 	%rd15, [_Z23ExpProbPolynomProbsImplPKfiPKiS0_S2_ifPf_param_3];
	ld.param.u64 	%rd16, [_Z23ExpProbPolynomProbsImplPKfiPKiS0_S2_ifPf_param_4];
	ld.param.u32 	%r11, [_Z23ExpProbPolynomProbsImplPKfiPKiS0_S2_ifPf_param_5];
	ld.param.f32 	%f15, [_Z23ExpProbPolynomProbsImplPKfiPKiS0_S2_ifPf_param_6];
	ld.param.u64 	%rd17, [_Z23ExpProbPolynomProbsImplPKfiPKiS0_S2_ifPf_param_7];
	mov.u32 	%r1, %tid.x;
	setp.ge.u32 	%p7, %r1, %r10;
	@%p7 bra 	$L__BB0_18;
	mov.u32 	%r46, %ctaid.x;
	cvt.u64.u32 	%rd1, %r1;
	setp.ge.s32 	%p8, %r46, %r11;
	@%p8 bra 	$L__BB0_18;
	neg.f32 	%f1, %f15;
	cvta.to.global.u64 	%rd2, %rd16;
	cvta.to.global.u64 	%rd3, %rd17;
$L__BB0_3:
	mul.wide.s32 	%rd18, %r46, 4;
	add.s64 	%rd19, %rd2, %rd18;
	ld.global.u32 	%r12, [%rd19];
	cvt.s64.s32 	%rd4, %r12;
	ld.global.u32 	%r4, [%rd19+4];
	sub.s32 	%r5, %r4, %r12;
	setp.lt.s32 	%p10, %r5, 1;
	mov.pred 	%p35, -1;
	mov.f32 	%f158, 0f00000000;
	@%p10 bra 	$L__BB0_15;
	cvt.u32.u64 	%r13, %rd4;
	add.s32 	%r14, %r13, 1;
	setp.eq.s32 	%p12, %r4, %r14;
	mov.f32 	%f153, 0f00000000;
	mov.pred 	%p34, 0;
	mov.b64 	%rd48, 0;
	@%p12 bra 	$L__BB0_12;
	shl.b64 	%rd21, %rd4, 2;
	add.s64 	%rd47, %rd14, %rd21;
	add.s64 	%rd46, %rd15, %rd21;
	and.b32  	%r15, %r5, 2147483646;
	neg.s32 	%r47, %r15;
	mov.f32 	%f153, 0f00000000;
	mov.b16 	%rs13, 0;
$L__BB0_6:
	and.b16  	%rs10, %rs13, 255;
	setp.ne.s16 	%p14, %rs10, 0;
	mov.pred 	%p33, 0;
	@%p14 bra 	$L__BB0_8;
	// begin inline asm
	ld.global.nc.s32 %r16, [%rd47];
	// end inline asm
	// begin inline asm
	ld.global.nc.f32 %f20, [%rd46];
	// end inline asm
	mul.lo.s32 	%r17, %r16, %r10;
	cvt.s64.s32 	%rd25, %r17;
	add.s64 	%rd26, %rd25, %rd1;
	shl.b64 	%rd27, %rd26, 2;
	add.s64 	%rd24, %rd13, %rd27;
	// begin inline asm
	ld.global.nc.f32 %f21, [%rd24];
	// end inline asm
	mul.f32 	%f22, %f21, %f1;
	fma.rn.f32 	%f23, %f22, 0f3BBB989D, 0f3F000000;
	cvt.sat.f32.f32 	%f24, %f23;
	mov.f32 	%f25, 0f4B400001;
	mov.f32 	%f26, 0f437C0000;
	fma.rm.f32 	%f27, %f24, %f26, %f25;
	add.f32 	%f28, %f27, 0fCB40007F;
	neg.f32 	%f29, %f28;
	fma.rn.f32 	%f30, %f22, 0f3FB8AA3B, %f29;
	fma.rn.f32 	%f31, %f22, 0f32A57060, %f30;
	mov.b32 	%r18, %f27;
	shl.b32 	%r19, %r18, 23;
	mov.b32 	%f32, %r19;
	ex2.approx.ftz.f32 	%f33, %f31;
	mul.f32 	%f34, %f33, %f32;
	mov.f32 	%f35, 0f3F800000;
	sub.f32 	%f36, %f35, %f34;
	setp.lt.f32 	%p15, %f36, 0f00800000;
	mul.f32 	%f37, %f36, 0f4B000000;
	selp.f32 	%f38, %f37, %f36, %p15;
	selp.f32 	%f39, 0fC1B80000, 0f00000000, %p15;
	mov.b32 	%r20, %f38;
	add.s32 	%r21, %r20, -1059760811;
	and.b32  	%r22, %r21, -8388608;
	sub.s32 	%r23, %r20, %r22;
	mov.b32 	%f40, %r23;
	cvt.rn.f32.s32 	%f41, %r22;
	fma.rn.f32 	%f42, %f41, 0f34000000, %f39;
	add.f32 	%f43, %f40, 0fBF800000;
	fma.rn.f32 	%f44, %f43, 0fBE055027, 0f3E1039F6;
	fma.rn.f32 	%f45, %f44, %f43, 0fBDF8CDCC;
	fma.rn.f32 	%f46, %f45, %f43, 0f3E0F2955;
	fma.rn.f32 	%f47, %f46, %f43, 0fBE2AD8B9;
	fma.rn.f32 	%f48, %f47, %f43, 0f3E4CED0B;
	fma.rn.f32 	%f49, %f48, %f43, 0fBE7FFF22;
	fma.rn.f32 	%f50, %f49, %f43, 0f3EAAAA78;
	fma.rn.f32 	%f51, %f50, %f43, 0fBF000000;
	mul.f32 	%f52, %f43, %f51;
	fma.rn.f32 	%f53, %f52, %f43, %f43;
	fma.rn.f32 	%f54, %f42, 0f3F317218, %f53;
	setp.gt.u32 	%p16, %r20, 2139095039;
	fma.rn.f32 	%f55, %f38, 0f7F800000, 0f7F800000;
	selp.f32 	%f56, %f55, %f54, %p16;
	setp.eq.f32 	%p17, %f38, 0f00000000;
	selp.f32 	%f57, 0fFF800000, %f56, %p17;
	abs.f32 	%f58, %f57;
	setp.ne.f32 	%p33, %f58, 0f7F800000;
	add.f32 	%f59, %f153, %f57;
	selp.f32 	%f153, %f59, %f153, %p33;
$L__BB0_8:
	mov.b16 	%rs13, 1;
	not.pred 	%p18, %p33;
	@%p18 bra 	$L__BB0_10;
	add.s64 	%rd28, %rd47, 4;
	// begin inline asm
	ld.global.nc.s32 %r24, [%rd28];
	// end inline asm
	add.s64 	%rd29, %rd46, 4;
	// begin inline asm
	ld.global.nc.f32 %f60, [%rd29];
	// end inline asm
	mul.lo.s32 	%r25, %r24, %r10;
	cvt.s64.s32 	%rd31, %r25;
	add.s64 	%rd32, %rd31, %rd1;
	shl.b64 	%rd33, %rd32, 2;
	add.s64 	%rd30, %rd13, %rd33;
	// begin inline asm
	ld.global.nc.f32 %f61, [%rd30];
	// end inline asm
	mul.f32 	%f62, %f61, %f1;
	fma.rn.f32 	%f63, %f62, 0f3BBB989D, 0f3F000000;
	cvt.sat.f32.f32 	%f64, %f63;
	mov.f32 	%f65, 0f4B400001;
	mov.f32 	%f66, 0f437C0000;
	fma.rm.f32 	%f67, %f64, %f66, %f65;
	add.f32 	%f68, %f67, 0fCB40007F;
	neg.f32 	%f69, %f68;
	fma.rn.f32 	%f70, %f62, 0f3FB8AA3B, %f69;
	fma.rn.f32 	%f71, %f62, 0f32A57060, %f70;
	mov.b32 	%r26, %f67;
	shl.b32 	%r27, %r26, 23;
	mov.b32 	%f72, %r27;
	ex2.approx.ftz.f32 	%f73, %f71;
	mul.f32 	%f74, %f73, %f72;
	mov.f32 	%f75, 0f3F800000;
	sub.f32 	%f76, %f75, %f74;
	setp.lt.f32 	%p19, %f76, 0f00800000;
	mul.f32 	%f77, %f76, 0f4B000000;
	selp.f32 	%f78, %f77, %f76, %p19;
	selp.f32 	%f79, 0fC1B80000, 0f00000000, %p19;
	mov.b32 	%r28, %f78;
	add.s32 	%r29, %r28, -1059760811;
	and.b32  	%r30, %r29, -8388608;
	sub.s32 	%r31, %r28, %r30;
	mov.b32 	%f80, %r31;
	cvt.rn.f32.s32 	%f81, %r30;
	fma.rn.f32 	%f82, %f81, 0f34000000, %f79;
	add.f32 	%f83, %f80, 0fBF800000;
	fma.rn.f32 	%f84, %f83, 0fBE055027, 0f3E1039F6;
	fma.rn.f32 	%f85, %f84, %f83, 0fBDF8CDCC;
	fma.rn.f32 	%f86, %f85, %f83, 0f3E0F2955;
	fma.rn.f32 	%f87, %f86, %f83, 0fBE2AD8B9;
	fma.rn.f32 	%f88, %f87, %f83, 0f3E4CED0B;
	fma.rn.f32 	%f89, %f88, %f83, 0fBE7FFF22;
	fma.rn.f32 	%f90, %f89, %f83, 0f3EAAAA78;
	fma.rn.f32 	%f91, %f90, %f83, 0fBF000000;
	mul.f32 	%f92, %f83, %f91;
	fma.rn.f32 	%f93, %f92, %f83, %f83;
	fma.rn.f32 	%f94, %f82, 0f3F317218, %f93;
	setp.gt.u32 	%p20, %r28, 2139095039;
	fma.rn.f32 	%f95, %f78, 0f7F800000, 0f7F800000;
	selp.f32 	%f96, %f95, %f94, %p20;
	setp.eq.f32 	%p21, %f78, 0f00000000;
	selp.f32 	%f97, 0fFF800000, %f96, %p21;
	abs.f32 	%f98, %f97;
	setp.equ.f32 	%p22, %f98, 0f7F800000;
	add.f32 	%f99, %f153, %f97;
	selp.f32 	%f153, %f153, %f99, %p22;
	selp.u16 	%rs13, 1, 0, %p22;
$L__BB0_10:
	add.s64 	%rd47, %rd47, 8;
	add.s64 	%rd46, %rd46, 8;
	add.s32 	%r47, %r47, 2;
	setp.ne.s32 	%p23, %r47, 0;
	@%p23 bra 	$L__BB0_6;
	setp.ne.s16 	%p34, %rs13, 0;
	cvt.u64.u32 	%rd48, %r15;
$L__BB0_12:
	and.b32  	%r33, %r5, 1;
	setp.eq.b32 	%p24, %r33, 1;
	not.pred 	%p25, %p24;
	or.pred  	%p26, %p25, %p34;
	selp.f32 	%f158, %f153, %f153, %p24;
	selp.b16 	%rs16, 1, %rs13, %p24;
	@%p26 bra 	$L__BB0_14;
	add.s64 	%rd37, %rd48, %rd4;
	shl.b64 	%rd38, %rd37, 2;
	add.s64 	%rd34, %rd14, %rd38;
	// begin inline asm
	ld.global.nc.s32 %r34, [%rd34];
	// end inline asm
	add.s64 	%rd35, %rd15, %rd38;
	// begin inline asm
	ld.global.nc.f32 %f100, [%rd35];
	// end inline asm
	mul.lo.s32 	%r35, %r34, %r10;
	cvt.s64.s32 	%rd39, %r35;
	add.s64 	%rd40, %rd39, %rd1;
	shl.b64 	%rd41, %rd40, 2;
	add.s64 	%rd36, %rd13, %rd41;
	// begin inline asm
	ld.global.nc.f32 %f101, [%rd36];
	// end inline asm
	mul.f32 	%f102, %f101, %f1;
	fma.rn.f32 	%f103, %f102, 0f3BBB989D, 0f3F000000;
	cvt.sat.f32.f32 	%f104, %f103;
	mov.f32 	%f105, 0f4B400001;
	mov.f32 	%f106, 0f437C0000;
	fma.rm.f32 	%f107, %f104, %f106, %f105;
	add.f32 	%f108, %f107, 0fCB40007F;
	neg.f32 	%f109, %f108;
	fma.rn.f32 	%f110, %f102, 0f3FB8AA3B, %f109;
	fma.rn.f32 	%f111, %f102, 0f32A57060, %f110;
	mov.b32 	%r36, %f107;
	shl.b32 	%r37, %r36, 23;
	mov.b32 	%f112, %r37;
	ex2.approx.ftz.f32 	%f113, %f111;
	mul.f32 	%f114, %f113, %f112;
	mov.f32 	%f115, 0f3F800000;
	sub.f32 	%f116, %f115, %f114;
	setp.lt.f32 	%p27, %f116, 0f00800000;
	mul.f32 	%f117, %f116, 0f4B000000;
	selp.f32 	%f118, %f117, %f116, %p27;
	selp.f32 	%f119, 0fC1B80000, 0f00000000, %p27;
	mov.b32 	%r38, %f118;
	add.s32 	%r39, %r38, -1059760811;
	and.b32  	%r40, %r39, -8388608;
	sub.s32 	%r41, %r38, %r40;
	mov.b32 	%f120, %r41;
	cvt.rn.f32.s32 	%f121, %r40;
	fma.rn.f32 	%f122, %f121, 0f34000000, %f119;
	add.f32 	%f123, %f120, 0fBF800000;
	fma.rn.f32 	%f124, %f123, 0fBE055027, 0f3E1039F6;
	fma.rn.f32 	%f125, %f124, %f123, 0fBDF8CDCC;
	fma.rn.f32 	%f126, %f125, %f123, 0f3E0F2955;
	fma.rn.f32 	%f127, %f126, %f123, 0fBE2AD8B9;
	fma.rn.f32 	%f128, %f127, %f123, 0f3E4CED0B;
	fma.rn.f32 	%f129, %f128, %f123, 0fBE7FFF22;
	fma.rn.f32 	%f130, %f129, %f123, 0f3EAAAA78;
	fma.rn.f32 	%f131, %f130, %f123, 0fBF000000;
	mul.f32 	%f132, %f123, %f131;
	fma.rn.f32 	%f133, %f132, %f123, %f123;
	fma.rn.f32 	%f134, %f122, 0f3F317218, %f133;
	setp.gt.u32 	%p28, %r38, 2139095039;
	fma.rn.f32 	%f135, %f118, 0f7F800000, 0f7F800000;
	selp.f32 	%f136, %f135, %f134, %p28;
	setp.eq.f32 	%p29, %f118, 0f00000000;
	selp.f32 	%f137, 0fFF800000, %f136, %p29;
	abs.f32 	%f138, %f137;
	setp.equ.f32 	%p30, %f138, 0f7F800000;
	add.f32 	%f139, %f153, %f137;
	selp.f32 	%f158, %f153, %f139, %p30;
	selp.u16 	%rs16, 1, 0, %p30;
$L__BB0_14:
	and.b16  	%rs12, %rs16, 255;
	setp.eq.s16 	%p35, %rs12, 0;
$L__BB0_15:
	mov.f32 	%f159, 0f00000000;
	not.pred 	%p31, %p35;
	@%p31 bra 	$L__BB0_17;
	fma.rn.f32 	%f141, %f158, 0f3BBB989D, 0f3F000000;
	cvt.sat.f32.f32 	%f142, %f141;
	mov.f32 	%f143, 0f4B400001;
	mov.f32 	%f144, 0f437C0000;
	fma.rm.f32 	%f145, %f142, %f144, %f143;
	add.f32 	%f146, %f145, 0fCB40007F;
	neg.f32 	%f147, %f146;
	fma.rn.f32 	%f148, %f158, 0f3FB8AA3B, %f147;
	fma.rn.f32 	%f149, %f158, 0f32A57060, %f148;
	mov.b32 	%r42, %f145;
	shl.b32 	%r43, %r42, 23;
	mov.b32 	%f150, %r43;
	ex2.approx.ftz.f32 	%f151, %f149;
	mul.f32 	%f159, %f151, %f150;
$L__BB0_17:
	mul.lo.s32 	%r44, %r46, %r10;
	cvt.s64.s32 	%rd42, %r44;
	add.s64 	%rd43, %rd42, %rd1;
	shl.b64 	%rd44, %rd43, 2;
	add.s64 	%rd45, %rd3, %rd44;
	st.global.f32 	[%rd45], %f159;
	mov.u32 	%r45, %nctaid.x;
	add.s32 	%r46, %r46, %r45;
	setp.lt.s32 	%p32, %r46, %r11;
	@%p32 bra 	$L__BB0_3;
$L__BB0_18:
	ret;

}
	// .globl	_Z25ExpProbPolynomForwardImplPKfiS0_iiPf
.visible .entry _Z25ExpProbPolynomForwardImplPKfiS0_iiPf(
	.param .u64 .ptr .align 1 _Z25ExpProbPolynomForwardImplPKfiS0_iiPf_param_0,
	.param .u32 _Z25ExpProbPolynomForwardImplPKfiS0_iiPf_param_1,
	.param .u64 .ptr .align 1 _Z25ExpProbPolynomForwardImplPKfiS0_iiPf_param_2,
	.param .u32 _Z25ExpProbPolynomForwardImplPKfiS0_iiPf_param_3,
	.param .u32 _Z25ExpProbPolynomForwardImplPKfiS0_iiPf_param_4,
	.param .u64 .ptr .align 1 _Z25ExpProbPolynomForwardImplPKfiS0_iiPf_param_5
)
{
	.reg .pred 	%p<4>;
	.reg .b32 	%r<14>;
	.reg .b32 	%f<11>;
	.reg .b64 	%rd<19>;

	ld.param.u64 	%rd3, [_Z25ExpProbPolynomForwardImplPKfiS0_iiPf_param_0];
	ld.param.u32 	%r7, [_Z25ExpProbPolynomForwardImplPKfiS0_iiPf_param_1];
	ld.param.u64 	%rd4, [_Z25ExpProbPolynomForwardImplPKfiS0_iiPf_param_2];
	ld.param.u32 	%r8, [_Z25ExpProbPolynomForwardImplPKfiS0_iiPf_param_3];
	ld.param.u32 	%r9, [_Z25ExpProbPolynomForwardImplPKfiS0_iiPf_param_4];
	ld.param.u64 	%rd5, [_Z25ExpProbPolynomForwardImplPKfiS0_iiPf_param_5];
	mov.u32 	%r1, %ctaid.y;
	mov.u32 	%r2, %tid.x;
	setp.ge.s32 	%p1, %r2, %r7;
	@%p1 bra 	$L__BB1_5;
	mov.u32 	%r13, %ctaid.x;
	cvt.u64.u32 	%rd1, %r2;
	setp.ge.s32 	%p2, %r13, %r8;
	mov.f32 	%f10, 0f00000000;
	@%p2 bra 	$L__BB1_4;
	mov.u32 	%r4, %nctaid.x;
	cvt.u64.u32 	%rd2, %r1;
	mov.f32 	%f10, 0f00000000;
$L__BB1_3:
	mul.lo.s32 	%r10, %r13, %r7;
	cvt.s64.s32 	%rd8, %r10;
	add.s64 	%rd9, %rd8, %rd1;
	shl.b64 	%rd10, %rd9, 2;
	add.s64 	%rd6, %rd3, %rd10;
	// begin inline asm
	ld.global.nc.f32 %f6, [%rd6];
	// end inline asm
	mul.lo.s32 	%r11, %r13, %r9;
	cvt.s64.s32 	%rd11, %r11;
	add.s64 	%rd12, %rd11, %rd2;
	shl.b64 	%rd13, %rd12, 2;
	add.s64 	%rd7, %rd4, %rd13;
	// begin inline asm
	ld.global.nc.f32 %f7, [%rd7];
	// end inline asm
	fma.rn.f32 	%f10, %f6, %f7, %f10;
	add.s32 	%r13, %r13, %r4;
	setp.lt.s32 	%p3, %r13, %r8;
	@%p3 bra 	$L__BB1_3;
$L__BB1_4:
	mul.lo.s32 	%r12, %r7, %r1;
	cvt.u64.u32 	%rd14, %r12;
	add.s64 	%rd15, %rd14, %rd1;
	cvta.to.global.u64 	%rd16, %rd5;
	shl.b64 	%rd17, %rd15, 2;
	add.s64 	%rd18, %rd16, %rd17;
	atom.global.add.f32 	%f8, [%rd18], %f10;
$L__BB1_5:
	ret;

}
	// .globl	_Z26ExpProbPolynomBackwardImplILi12ELi256ELi16EEvfPKfiS1_iPKiS1_S1_S3_iPf
.visible .entry _Z26ExpProbPolynomBackwardImplILi12ELi256ELi16EEvfPKfiS1_iPKiS1_S1_S3_iPf(
	.param .f32 _Z26ExpProbPolynomBackwardImplILi12ELi256ELi16EEvfPKfiS1_iPKiS1_S1_S3_iPf_param_0,
	.param .u64 .ptr .align 1 _Z26ExpProbPolynomBackwardImplILi12ELi256ELi16EEvfPKfiS1_iPKiS1_S1_S3_iPf_param_1,
	.param .u32 _Z26ExpProbPolynomBackwardImplILi12ELi256ELi16EEvfPKfiS1_iPKiS1_S1_S3_iPf_param_2,
	.param .u64 .ptr .align 1 _Z26ExpProbPolynomBackwardImplILi12ELi256ELi16EEvfPKfiS1_iPKiS1_S1_S3_iPf_param_3,
	.param .u32 _Z26ExpProbPolynomBackwardImplILi12ELi256ELi16EEvfPKfiS1_iPKiS1_S1_S3_iPf_param_4,
	.param .u64 .ptr .align 1 _Z26ExpProbPolynomBackwardImplILi12ELi256ELi16EEvfPKfiS1_iPKiS1_S1_S3_iPf_param_5,
	.param .u64 .ptr .align 1 _Z26ExpProbPolynomBackwardImplILi12ELi256ELi16EEvfPKfiS1_iPKiS1_S1_S3_iPf_param_6,
	.param .u64 .ptr .align 1 _Z26ExpProbPolynomBackwardImplILi12ELi256ELi16EEvfPKfiS1_iPKiS1_S1_S3_iPf_param_7,
	.param .u64 .ptr .align 1 _Z26ExpProbPolynomBackwardImplILi12ELi256ELi16EEvfPKfiS1_iPKiS1_S1_S3_iPf_param_8,
	.param .u32 _Z26ExpProbPolynomBackwardImplILi12ELi256ELi16EEvfPKfiS1_iPKiS1_S1_S3_iPf_param_9,
	.param .u64 .ptr .align 1 _Z26ExpProbPolynomBackwardImplILi12ELi256ELi16EEvfPKfiS1_iPKiS1_S1_S3_iPf_param_10
)
{
	.reg .pred 	%p<122>;
	.reg .b16 	%rs<124>;
	.reg .b32 	%r<296>;
	.reg .b32 	%f<1076>;
	.reg .b64 	%rd<154>;
	// demoted variable
	.shared .align 4 .b8 _ZZ26ExpProbPolynomBackwardImplILi12ELi256ELi16EEvfPKfiS1_iPKiS1_S1_S3_iPfE16localFeaturesDer[16384];
	ld.param.f32 	%f176, [_Z26ExpProbPolynomBackwardImplILi12ELi256ELi16EEvfPKfiS1_iPKiS1_S1_S3_iPf_param_0];
	ld.param.u64 	%rd10, [_Z26ExpProbPolynomBackwardImplILi12ELi256ELi16EEvfPKfiS1_iPKiS1_S1_S3_iPf_param_1];
	ld.param.u32 	%r54, [_Z26ExpProbPolynomBackwardImplILi12ELi256ELi16EEvfPKfiS1_iPKiS1_S1_S3_iPf_param_2];
	ld.param.u64 	%rd11, [_Z26ExpProbPolynomBackwardImplILi12ELi256ELi16EEvfPKfiS1_iPKiS1_S1_S3_iPf_param_3];
	ld.param.u32 	%r55, [_Z26ExpProbPolynomBackwardImplILi12ELi256ELi16EEvfPKfiS1_iPKiS1_S1_S3_iPf_param_4];
	ld.param.u64 	%rd14, [_Z26ExpProbPolynomBackwardImplILi12ELi256ELi16EEvfPKfiS1_iPKiS1_S1_S3_iPf_param_7];
	ld.param.u64 	%rd15, [_Z26ExpProbPolynomBackwardImplILi12ELi256ELi16EEvfPKfiS1_iPKiS1_S1_S3_iPf_param_8];
	ld.param.u32 	%r56, [_Z26ExpProbPolynomBackwardImplILi12ELi256ELi16EEvfPKfiS1_iPKiS1_S1_S3_iPf_param_9];
	ld.param.u64 	%rd16, [_Z26ExpProbPolynomBackwardImplILi12ELi256ELi16EEvfPKfiS1_iPKiS1_S1_S3_iPf_param_10];
	cvta.to.global.u64 	%rd1, %rd16;
	mov.u32 	%r57, %ctaid.y;
	mul.lo.s32 	%r58, %r54, %r57;
	cvt.s64.s32 	%rd2, %r58;
	mul.lo.s32 	%r59, %r55, %r57;
	cvt.s64.s32 	%rd3, %r59;
	mov.u32 	%r294, %tid.x;
	mov.u32 	%r61, _ZZ26ExpProbPolynomBackwardImplILi12ELi256ELi16EEvfPKfiS1_iPKiS1_S1_S3_iPfE16localFeaturesDer;
	mov.u32 	%r280, %r294;
$L__BB2_1:
	shl.b32 	%r60, %r280, 2;
	add.s32 	%r62, %r61, %r60;
	mov.b32 	%r63, 0;
	st.shared.u32 	[%r62], %r63;
	add.s32 	%r3, %r280, 256;
	setp.lt.u32 	%p1, %r280, 3840;
	mov.u32 	%r280, %r3;
	@%p1 bra 	$L__BB2_1;
	bar.sync 	0;
	add.s32 	%r64, %r54, 255;
	shr.s32 	%r65, %r64, 31;
	shr.u32 	%r66, %r65, 24;
	add.s32 	%r67, %r64, %r66;
	and.b32  	%r68, %r67, -256;
	div.s32 	%r4, 4096, %r68;
	rem.u32 	%r5, %r294, %r4;
	mov.u32 	%r69, %ctaid.x;
	mov.u32 	%r6, %ntid.x;
	mad.lo.s32 	%r281, %r69, %r6, %r294;
	setp.ge.s32 	%p2, %r281, %r56;
	@%p2 bra 	$L__BB2_105;
	neg.f32 	%f1, %f176;
	setp.lt.f32 	%p3, %f176, 0f00800000;
	mul.f32 	%f178, %f176, 0f4B000000;
	selp.f32 	%f179, %f178, %f176, %p3;
	selp.f32 	%f180, 0fC1B80000, 0f00000000, %p3;
	mov.b32 	%r70, %f179;
	add.s32 	%r71, %r70, -1059760811;
	and.b32  	%r72, %r71, -8388608;
	sub.s32 	%r73, %r70, %r72;
	mov.b32 	%f181, %r73;
	cvt.rn.f32.s32 	%f182, %r72;
	fma.rn.f32 	%f183, %f182, 0f34000000, %f180;
	add.f32 	%f184, %f181, 0fBF800000;
	fma.rn.f32 	%f185, %f184, 0fBE055027, 0f3E1039F6;
	fma.rn.f32 	%f186, %f185, %f184, 0fBDF8CDCC;
	fma.rn.f32 	%f187, %f186, %f184, 0f3E0F2955;
	fma.rn.f32 	%f188, %f187, %f184, 0fBE2AD8B9;
	fma.rn.f32 	%f189, %f188, %f184, 0f3E4CED0B;
	fma.rn.f32 	%f190, %f189, %f184, 0fBE7FFF22;
	fma.rn.f32 	%f191, %f190, %f184, 0f3EAAAA78;
	fma.rn.f32 	%f192, %f191, %f184, 0fBF000000;
	mul.f32 	%f193, %f184, %f192;
	fma.rn.f32 	%f194, %f193, %f184, %f184;
	fma.rn.f32 	%f195, %f183, 0f3F317218, %f194;
	setp.gt.u32 	%p4, %r70, 2139095039;
	fma.rn.f32 	%f196, %f179, 0f7F800000, 0f7F800000;
	selp.f32 	%f197, %f196, %f195, %p4;
	setp.eq.f32 	%p5, %f179, 0f00000000;
	selp.f32 	%f2, 0fFF800000, %f197, %p5;
	mov.u32 	%r74, %nctaid.x;
	mul.lo.s32 	%r8, %r74, %r6;
	add.s32 	%r75, %r55, -1;
	mul.hi.u32 	%r76, %r75, -858993459;
	shr.u32 	%r77, %r76, 3;
	mul.lo.s32 	%r78, %r77, 10;
	sub.s32 	%r79, %r75, %r78;
	add.s32 	%r9, %r79, 1;
	setp.eq.s32 	%p6, %r9, 10;
	selp.b32 	%r10, 0, %r9, %p6;
	sub.s32 	%r11, %r55, %r10;
	cvta.to.global.u64 	%rd4, %rd15;
$L__BB2_4:
	mul.wide.s32 	%rd17, %r281, 4;
	add.s64 	%rd18, %rd4, %rd17;
	ld.global.u32 	%r13, [%rd18];
	ld.global.u32 	%r80, [%rd18+4];
	sub.s32 	%r14, %r80, %r13;
	setp.eq.s32 	%p7, %r14, 0;
	mov.f32 	%f993, 0f00000000;
	@%p7 bra 	$L__BB2_104;
	ld.param.u64 	%rd153, [_Z26ExpProbPolynomBackwardImplILi12ELi256ELi16EEvfPKfiS1_iPKiS1_S1_S3_iPf_param_6];
	ld.param.u64 	%rd152, [_Z26ExpProbPolynomBackwardImplILi12ELi256ELi16EEvfPKfiS1_iPKiS1_S1_S3_iPf_param_5];
	setp.gt.s32 	%p8, %r14, 0;
	mul.wide.s32 	%rd19, %r13, 4;
	add.s64 	%rd5, %rd152, %rd19;
	add.s64 	%rd6, %rd153, %rd19;
	mov.b16 	%rs62, 0;
	mov.u16 	%rs89, %rs62;
	@%p8 bra 	$L__BB2_6;
	bra.uni 	$L__BB2_8;
$L__BB2_6:
	// begin inline asm
	ld.global.nc.s32 %r81, [%rd5];
	// end inline asm
	cvt.u16.u32 	%rs123, %r81;
	// begin inline asm
	ld.global.nc.f32 %f199, [%rd6];
	// end inline asm
	cvt.s64.s32 	%rd23, %r81;
	add.s64 	%rd24, %rd23, %rd2;
	shl.b64 	%rd25, %rd24, 2;
	add.s64 	%rd22, %rd10, %rd25;
	// begin inline asm
	ld.global.nc.f32 %f200, [%rd22];
	// end inline asm
	mul.f32 	%f1067, %f200, %f1;
	fma.rn.f32 	%f202, %f1067, 0f3BBB989D, 0f3F000000;
	cvt.sat.f32.f32 	%f203, %f202;
	mov.f32 	%f204, 0f4B400001;
	mov.f32 	%f205, 0f437C0000;
	fma.rm.f32 	%f206, %f203, %f205, %f204;
	add.f32 	%f207, %f206, 0fCB40007F;
	neg.f32 	%f208, %f207;
	fma.rn.f32 	%f209, %f1067, 0f3FB8AA3B, %f208;
	fma.rn.f32 	%f210, %f1067, 0f32A57060, %f209;
	mov.b32 	%r82, %f206;
	shl.b32 	%r83, %r82, 23;
	mov.b32 	%f211, %r83;
	ex2.approx.ftz.f32 	%f212, %f210;
	mul.f32 	%f213, %f212, %f211;
	mov.f32 	%f214, 0f3F800000;
	sub.f32 	%f215, %f214, %f213;
	setp.lt.f32 	%p9, %f215, 0f00800000;
	mul.f32 	%f216, %f215, 0f4B000000;
	selp.f32 	%f217, %f216, %f215, %p9;
	selp.f32 	%f218, 0fC1B80000, 0f00000000, %p9;
	mov.b32 	%r84, %f217;
	add.s32 	%r85, %r84, -1059760811;
	and.b32  	%r86, %r85, -8388608;
	sub.s32 	%r87, %r84, %r86;
	mov.b32 	%f219, %r87;
	cvt.rn.f32.s32 	%f220, %r86;
	fma.rn.f32 	%f221, %f220, 0f34000000, %f218;
	add.f32 	%f222, %f219, 0fBF800000;
	fma.rn.f32 	%f223, %f222, 0fBE055027, 0f3E1039F6;
	fma.rn.f32 	%f224, %f223, %f222, 0fBDF8CDCC;
	fma.rn.f32 	%f225, %f224, %f222, 0f3E0F2955;
	fma.rn.f32 	%f226, %f225, %f222, 0fBE2AD8B9;
	fma.rn.f32 	%f227, %f226, %f222, 0f3E4CED0B;
	fma.rn.f32 	%f228, %f227, %f222, 0fBE7FFF22;
	fma.rn.f32 	%f229, %f228, %f222, 0f3EAAAA78;
	fma.rn.f32 	%f230, %f229, %f222, 0fBF000000;
	mul.f32 	%f231, %f222, %f230;
	fma.rn.f32 	%f232, %f231, %f222, %f222;
	fma.rn.f32 	%f233, %f221, 0f3F317218, %f232;
	setp.gt.u32 	%p10, %r84, 2139095039;
	fma.rn.f32 	%f234, %f217, 0f7F800000, 0f7F800000;
	selp.f32 	%f235, %f234, %f233, %p10;
	setp.eq.f32 	%p11, %f217, 0f00000000;
	selp.f32 	%f1055, 0fFF800000, %f235, %p11;
	abs.f32 	%f236, %f1055;
	setp.equ.f32 	%p12, %f236, 0f7F800000;
	mov.b16 	%rs89, 1;
	@%p12 bra 	$L__BB2_8;
	add.f32 	%f993, %f1055, 0f00000000;
	mov.u16 	%rs89, %rs62;
$L__BB2_8:
	setp.lt.s32 	%p13, %r14, 2;
	mov.u16 	%rs91, %rs89;
	@%p13 bra 	$L__BB2_11;
	add.s64 	%rd26, %rd5, 4;
	// begin inline asm
	ld.global.nc.s32 %r88, [%rd26];
	// end inline asm
	cvt.u16.u32 	%rs122, %r88;
	add.s64 	%rd27, %rd6, 4;
	// begin inline asm
	ld.global.nc.f32 %f237, [%rd27];
	// end inline asm
	cvt.s64.s32 	%rd29, %r88;
	add.s64 	%rd30, %rd29, %rd2;
	shl.b64 	%rd31, %rd30, 2;
	add.s64 	%rd28, %rd10, %rd31;
	// begin inline asm
	ld.global.nc.f32 %f238, [%rd28];
	// end inline asm
	mul.f32 	%f1066, %f238, %f1;
	fma.rn.f32 	%f239, %f1066, 0f3BBB989D, 0f3F000000;
	cvt.sat.f32.f32 	%f240, %f239;
	mov.f32 	%f241, 0f4B400001;
	mov.f32 	%f242, 0f437C0000;
	fma.rm.f32 	%f243, %f240, %f242, %f241;
	add.f32 	%f244, %f243, 0fCB40007F;
	neg.f32 	%f245, %f244;
	fma.rn.f32 	%f246, %f1066, 0f3FB8AA3B, %f245;
	fma.rn.f32 	%f247, %f1066, 0f32A57060, %f246;
	mov.b32 	%r89, %f243;
	shl.b32 	%r90, %r89, 23;
	mov.b32 	%f248, %r90;
	ex2.approx.ftz.f32 	%f249, %f247;
	mul.f32 	%f250, %f249, %f248;
	mov.f32 	%f251, 0f3F800000;
	sub.f32 	%f252, %f251, %f250;
	setp.lt.f32 	%p14, %f252, 0f00800000;
	mul.f32 	%f253, %f252, 0f4B000000;
	selp.f32 	%f254, %f253, %f252, %p14;
	selp.f32 	%f255, 0fC1B80000, 0f00000000, %p14;
	mov.b32 	%r91, %f254;
	add.s32 	%r92, %r91, -1059760811;
	and.b32  	%r93, %r92, -8388608;
	sub.s32 	%r94, %r91, %r93;
	mov.b32 	%f256, %r94;
	cvt.rn.f32.s32 	%f257, %r93;
	fma.rn.f32 	%f258, %f257, 0f34000000, %f255;
	add.f32 	%f259, %f256, 0fBF800000;
	fma.rn.f32 	%f260, %f259, 0fBE055027, 0f3E1039F6;
	fma.rn.f32 	%f261, %f260, %f259, 0fBDF8CDCC;
	fma.rn.f32 	%f262, %f261, %f259, 0f3E0F2955;
	fma.rn.f32 	%f263, %f262, %f259, 0fBE2AD8B9;
	fma.rn.f32 	%f264, %f263, %f259, 0f3E4CED0B;
	fma.rn.f32 	%f265, %f264, %f259, 0fBE7FFF22;
	fma.rn.f32 	%f266, %f265, %f259, 0f3EAAAA78;
	fma.rn.f32 	%f267, %f266, %f259, 0fBF000000;
	mul.f32 	%f268, %f259, %f267;
	fma.rn.f32 	%f269, %f268, %f259, %f259;
	fma.rn.f32 	%f270, %f258, 0f3F317218, %f269;
	setp.gt.u32 	%p15, %r91, 2139095039;
	fma.rn.f32 	%f271, %f254, 0f7F800000, 0f7F800000;
	selp.f32 	%f272, %f271, %f270, %p15;
	setp.eq.f32 	%p16, %f254, 0f00000000;
	selp.f32 	%f1054, 0fFF800000, %f272, %p16;
	abs.f32 	%f273, %f1054;
	setp.equ.f32 	%p17, %f273, 0f7F800000;
	mov.b16 	%rs91, 1;
	@%p17 bra 	$L__BB2_11;
	add.f32 	%f993, %f993, %f1054;
	mov.u16 	%rs91, %rs89;
$L__BB2_11:
	setp.lt.s32 	%p18, %r14, 3;
	mov.u16 	%rs93, %rs91;
	@%p18 bra 	$L__BB2_14;
	add.s64 	%rd32, %rd5, 8;
	// begin inline asm
	ld.global.nc.s32 %r95, [%rd32];
	// end inline asm
	cvt.u16.u32 	%rs121, %r95;
	add.s64 	%rd33, %rd6, 8;
	// begin inline asm
	ld.global.nc.f32 %f274, [%rd33];
	// end inline asm
	cvt.s64.s32 	%rd35, %r95;
	add.s64 	%rd36, %rd35, %rd2;
	shl.b64 	%rd37, %rd36, 2;
	add.s64 	%rd34, %rd10, %rd37;
	// begin inline asm
	ld.global.nc.f32 %f275, [%rd34];
	// end inline asm
	mul.f32 	%f1065, %f275, %f1;
	fma.rn.f32 	%f276, %f1065, 0f3BBB989D, 0f3F000000;
	cvt.sat.f32.f32 	%f277, %f276;
	mov.f32 	%f278, 0f4B400001;
	mov.f32 	%f279, 0f437C0000;
	fma.rm.f32 	%f280, %f277, %f279, %f278;
	add.f32 	%f281, %f280, 0fCB40007F;
	neg.f32 	%f282, %f281;
	fma.rn.f32 	%f283, %f1065, 0f3FB8AA3B, %f282;
	fma.rn.f32 	%f284, %f1065, 0f32A57060, %f283;
	mov.b32 	%r96, %f280;
	shl.b32 	%r97, %r96, 23;
	mov.b32 	%f285, %r97;
	ex2.approx.ftz.f32 	%f286, %f284;
	mul.f32 	%f287, %f286, %f285;
	mov.f32 	%f288, 0f3F800000;
	sub.f32 	%f289, %f288, %f287;
	setp.lt.f32 	%p19, %f289, 0f00800000;
	mul.f32 	%f290, %f289, 0f4B000000;
	selp.f32 	%f291, %f290, %f289, %p19;
	selp.f32 	%f292, 0fC1B80000, 0f00000000, %p19;
	mov.b32 	%r98, %f291;
	add.s32 	%r99, %r98, -1059760811;
	and.b32  	%r100, %r99, -8388608;
	sub.s32 	%r101, %r98, %r100;
	mov.b32 	%f293, %r101;
	cvt.rn.f32.s32 	%f294, %r100;
	fma.rn.f32 	%f295, %f294, 0f34000000, %f292;
	add.f32 	%f296, %f293, 0fBF800000;
	fma.rn.f32 	%f297, %f296, 0fBE055027, 0f3E1039F6;
	fma.rn.f32 	%f298, %f297, %f296, 0fBDF8CDCC;
	fma.rn.f32 	%f299, %f298, %f296, 0f3E0F2955;
	fma.rn.f32 	%f300, %f299, %f296, 0fBE2AD8B9;
	fma.rn.f32 	%f301, %f300, %f296, 0f3E4CED0B;
	fma.rn.f32 	%f302, %f301, %f296, 0fBE7FFF22;
	fma.rn.f32 	%f303, %f302, %f296, 0f3EAAAA78;
	fma.rn.f32 	%f304, %f303, %f296, 0fBF000000;
	mul.f32 	%f305, %f296, %f304;
	fma.rn.f32 	%f306, %f305, %f296, %f296;
	fma.rn.f32 	%f307, %f295, 0f3F317218, %f306;
	setp.gt.u32 	%p20, %r98, 2139095039;
	fma.rn.f32 	%f308, %f291, 0f7F800000, 0f7F800000;
	selp.f32 	%f309, %f308, %f307, %p20;
	setp.eq.f32 	%p21, %f291, 0f00000000;
	selp.f32 	%f1053, 0fFF800000, %f309, %p21;
	abs.f32 	%f310, %f1053;
	setp.equ.f32 	%p22, %f310, 0f7F800000;
	mov.b16 	%rs93, 1;
	@%p22 bra 	$L__BB2_14;
	add.f32 	%f993, %f993, %f1053;
	mov.u16 	%rs93, %rs91;
$L__BB2_14:
	setp.lt.s32 	%p23, %r14, 4;
	mov.u16 	%rs95, %rs93;
	@%p23 bra 	$L__BB2_17;
	add.s64 	%rd38, %rd5, 12;
	// begin inline asm
	ld.global.nc.s32 %r102, [%rd38];
	// end inline asm
	cvt.u16.u32 	%rs120, %r102;
	add.s64 	%rd39, %rd6, 12;
	// begin inline asm
	ld.global.nc.f32 %f311, [%rd39];
	// end inline asm
	cvt.s64.s32 	%rd41, %r102;
	add.s64 	%rd42, %rd41, %rd2;
	shl.b64 	%rd43, %rd42, 2;
	add.s64 	%rd40, %rd10, %rd43;
	// begin inline asm
	ld.global.nc.f32 %f312, [%rd40];
	// end inline asm
	mul.f32 	%f1064, %f312, %f1;
	fma.rn.f32 	%f313, %f1064, 0f3BBB989D, 0f3F000000;
	cvt.sat.f32.f32 	%f314, %f313;
	mov.f32 	%f315, 0f4B400001;
	mov.f32 	%f316, 0f437C0000;
	fma.rm.f32 	%f317, %f314, %f316, %f315;
	add.f32 	%f318, %f317, 0fCB40007F;
	neg.f32 	%f319, %f318;
	fma.rn.f32 	%f320, %f1064, 0f3FB8AA3B, %f319;
	fma.rn.f32 	%f321, %f1064, 0f32A57060, %f320;
	mov.b32 	%r103, %f317;
	shl.b32 	%r104, %r103, 23;
	mov.b32 	%f322, %r104;
	ex2.approx.ftz.f32 	%f323, %f321;
	mul.f32 	%f324, %f323, %f322;
	mov.f32 	%f325, 0f3F800000;
	sub.f32 	%f326, %f325, %f324;
	setp.lt.f32 	%p24, %f326, 0f00800000;
	mul.f32 	%f327, %f326, 0f4B000000;
	selp.f32 	%f328, %f327, %f326, %p24;
	selp.f32 	%f329, 0fC1B80000, 0f00000000, %p24;
	mov.b32 	%r105, %f328;
	add.s32 	%r106, %r105, -1059760811;
	and.b32  	%r107, %r106, -8388608;
	sub.s32 	%r108, %r105, %r107;
	mov.b32 	%f330, %r108;
	cvt.rn.f32.s32 	%f331, %r107;
	fma.rn.f32 	%f332, %f331, 0f34000000, %f329;
	add.f32 	%f333, %f330, 0fBF800000;
	fma.rn.f32 	%f334, %f333, 0fBE055027, 0f3E1039F6;
	fma.rn.f32 	%f335, %f334, %f333, 0fBDF8CDCC;
	fma.rn.f32 	%f336, %f335, %f333, 0f3E0F2955;
	fma.rn.f32 	%f337, %f336, %f333, 0fBE2AD8B9;
	fma.rn.f32 	%f338, %f337, %f333, 0f3E4CED0B;
	fma.rn.f32 	%f339, %f338, %f333, 0fBE7FFF22;
	fma.rn.f32 	%f340, %f339, %f333, 0f3EAAAA78;
	fma.rn.f32 	%f341, %f340, %f333, 0fBF000000;
	mul.f32 	%f342, %f333, %f341;
	fma.rn.f32 	%f343, %f342, %f333, %f333;
	fma.rn.f32 	%f344, %f332, 0f3F317218, %f343;
	setp.gt.u32 	%p25, %r105, 2139095039;
	fma.rn.f32 	%f345, %f328, 0f7F800000, 0f7F800000;
	selp.f32 	%f346, %f345, %f344, %p25;
	setp.eq.f32 	%p26, %f328, 0f00000000;
	selp.f32 	%f1052, 0fFF800000, %f346, %p26;
	abs.f32 	%f347, %f1052;
	setp.equ.f32 	%p27, %f347, 0f7F800000;
	mov.b16 	%rs95, 1;
	@%p27 bra 	$L__BB2_17;
	add.f32 	%f993, %f993, %f1052;
	mov.u16 	%rs95, %rs93;
$L__BB2_17:
	setp.lt.s32 	%p28, %r14, 5;
	mov.u16 	%rs97, %rs95;
	@%p28 bra 	$L__BB2_20;
	add.s64 	%rd44, %rd5, 16;
	// begin inline asm
	ld.global.nc.s32 %r109, [%rd44];
	// end inline asm
	cvt.u16.u32 	%rs119, %r109;
	add.s64 	%rd45, %rd6, 16;
	// begin inline asm
	ld.global.nc.f32 %f348, [%rd45];
	// end inline asm
	cvt.s64.s32 	%rd47, %r109;
	add.s64 	%rd48, %rd47, %rd2;
	shl.b64 	%rd49, %rd48, 2;
	add.s64 	%rd46, %rd10, %rd49;
	// begin inline asm
	ld.global.nc.f32 %f349, [%rd46];
	// end inline asm
	mul.f32 	%f1063, %f349, %f1;
	fma.rn.f32 	%f350, %f1063, 0f3BBB989D, 0f3F000000;
	cvt.sat.f32.f32 	%f351, %f350;
	mov.f32 	%f352, 0f4B400001;
	mov.f32 	%f353, 0f437C0000;
	fma.rm.f32 	%f354, %f351, %f353, %f352;
	add.f32 	%f355, %f354, 0fCB40007F;
	neg.f32 	%f356, %f355;
	fma.rn.f32 	%f357, %f1063, 0f3FB8AA3B, %f356;
	fma.rn.f32 	%f358, %f1063, 0f32A57060, %f357;
	mov.b32 	%r110, %f354;
	shl.b32 	%r111, %r110, 23;
	mov.b32 	%f359, %r111;
	ex2.approx.ftz.f32 	%f360, %f358;
	mul.f32 	%f361, %f360, %f359;
	mov.f32 	%f362, 0f3F800000;
	sub.f32 	%f363, %f362, %f361;
	setp.lt.f32 	%p29, %f363, 0f00800000;
	mul.f32 	%f364, %f363, 0f4B000000;
	selp.f32 	%f365, %f364, %f363, %p29;
	selp.f32 	%f366, 0fC1B80000, 0f00000000, %p29;
	mov.b32 	%r112, %f365;
	add.s32 	%r113, %r112, -1059760811;
	and.b32  	%r114, %r113, -8388608;
	sub.s32 	%r115, %r112, %r114;
	mov.b32 	%f367, %r115;
	cvt.rn.f32.s32 	%f368, %r114;
	fma.rn.f32 	%f369, %f368, 0f34000000, %f366;
	add.f32 	%f370, %f367, 0fBF800000;
	fma.rn.f32 	%f371, %f370, 0fBE055027, 0f3E1039F6;
	fma.rn.f32 	%f372, %f371, %f370, 0fBDF8CDCC;
	fma.rn.f32 	%f373, %f372, %f370, 0f3E0F2955;
	fma.rn.f32 	%f374, %f373, %f370, 0fBE2AD8B9;
	fma.rn.f32 	%f375, %f374, %f370, 0f3E4CED0B;
	fma.rn.f32 	%f376, %f375, %f370, 0fBE7FFF22;
	fma.rn.f32 	%f377, %f376, %f370, 0f3EAAAA78;
	fma.rn.f32 	%f378, %f377, %f370, 0fBF000000;
	mul.f32 	%f379, %f370, %f378;
	fma.rn.f32 	%f380, %f379, %f370, %f370;
	fma.rn.f32 	%f381, %f369, 0f3F317218, %f380;
	setp.gt.u32 	%p30, %r112, 2139095039;
	fma.rn.f32 	%f382, %f365, 0f7F800000, 0f7F800000;
	selp.f32 	%f383, %f382, %f381, %p30;
	setp.eq.f32 	%p31, %f365, 0f00000000;
	selp.f32 	%f1051, 0fFF800000, %f383, %p31;
	abs.f32 	%f384, %f1051;
	setp.equ.f32 	%p32, %f384, 0f7F800000;
	mov.b16 	%rs97, 1;
	@%p32 bra 	$L__BB2_20;
	add.f32 	%f993, %f993, %f1051;
	mov.u16 	%rs97, %rs95;
$L__BB2_20:
	setp.lt.s32 	%p33, %r14, 6;
	mov.u16 	%rs99, %rs97;
	@%p33 bra 	$L__BB2_23;
	add.s64 	%rd50, %rd5, 20;
	// begin inline asm
	ld.global.nc.s32 %r116, [%rd50];
	// end inline asm
	cvt.u16.u32 	%rs118, %r116;
	add.s64 	%rd51, %rd6, 20;
	// begin inline asm
	ld.global.nc.f32 %f385, [%rd51];
	// end inline asm
	cvt.s64.s32 	%rd53, %r116;
	add.s64 	%rd54, %rd53, %rd2;
	shl.b64 	%rd55, %rd54, 2;
	add.s64 	%rd52, %rd10, %rd55;
	// begin inline asm
	ld.global.nc.f32 %f386, [%rd52];
	// end inline asm
	mul.f32 	%f1062, %f386, %f1;
	fma.rn.f32 	%f387, %f1062, 0f3BBB989D, 0f3F000000;
	cvt.sat.f32.f32 	%f388, %f387;
	mov.f32 	%f389, 0f4B400001;
	mov.f32 	%f390, 0f437C0000;
	fma.rm.f32 	%f391, %f388, %f390, %f389;
	add.f32 	%f392, %f391, 0fCB40007F;
	neg.f32 	%f393, %f392;
	fma.rn.f32 	%f394, %f1062, 0f3FB8AA3B, %f393;
	fma.rn.f32 	%f395, %f1062, 0f32A57060, %f394;
	mov.b32 	%r117, %f391;
	shl.b32 	%r118, %r117, 23;
	mov.b32 	%f396, %r118;
	ex2.approx.ftz.f32 	%f397, %f395;
	mul.f32 	%f398, %f397, %f396;
	mov.f32 	%f399, 0f3F800000;
	sub.f32 	%f400, %f399, %f398;
	setp.lt.f32 	%p34, %f400, 0f00800000;
	mul.f32 	%f401, %f400, 0f4B000000;
	selp.f32 	%f402, %f401, %f400, %p34;
	selp.f32 	%f403, 0fC1B80000, 0f00000000, %p34;
	mov.b32 	%r119, %f402;
	add.s32 	%r120, %r119, -1059760811;
	and.b32  	%r121, %r120, -8388608;
	sub.s32 	%r122, %r119, %r121;
	mov.b32 	%f404, %r122;
	cvt.rn.f32.s32 	%f405, %r121;
	fma.rn.f32 	%f406, %f405, 0f34000000, %f403;
	add.f32 	%f407, %f404, 0fBF800000;
	fma.rn.f32 	%f408, %f407, 0fBE055027, 0f3E1039F6;
	fma.rn.f32 	%f409, %f408, %f407, 0fBDF8CDCC;
	fma.rn.f32 	%f410, %f409, %f407, 0f3E0F2955;
	fma.rn.f32 	%f411, %f410, %f407, 0fBE2AD8B9;
	fma.rn.f32 	%f412, %f411, %f407, 0f3E4CED0B;
	fma.rn.f32 	%f413, %f412, %f407, 0fBE7FFF22;
	fma.rn.f32 	%f414, %f413, %f407, 0f3EAAAA78;
	fma.rn.f32 	%f415, %f414, %f407, 0fBF000000;
	mul.f32 	%f416, %f407, %f415;
	fma.rn.f32 	%f417, %f416, %f407, %f407;
	fma.rn.f32 	%f418, %f406, 0f3F317218, %f417;
	setp.gt.u32 	%p35, %r119, 2139095039;
	fma.rn.f32 	%f419, %f402, 0f7F800000, 0f7F800000;
	selp.f32 	%f420, %f419, %f418, %p35;
	setp.eq.f32 	%p36, %f402, 0f00000000;
	selp.f32 	%f1050, 0fFF800000, %f420, %p36;
	abs.f32 	%f421, %f1050;
	setp.equ.f32 	%p37, %f421, 0f7F800000;
	mov.b16 	%rs99, 1;
	@%p37 bra 	$L__BB2_23;
	add.f32 	%f993, %f993, %f1050;
	mov.u16 	%rs99, %rs97;
$L__BB2_23:
	setp.lt.s32 	%p38, %r14, 7;
	mov.u16 	%rs101, %rs99;
	@%p38 bra 	$L__BB2_26;
	add.s64 	%rd56, %rd5, 24;
	// begin inline asm
	ld.global.nc.s32 %r123, [%rd56];
	// end inline asm
	cvt.u16.u32 	%rs117, %r123;
	add.s64 	%rd57, %rd6, 24;
	// begin inline asm
	ld.global.nc.f32 %f422, [%rd57];
	// end inline asm
	cvt.s64.s32 	%rd59, %r123;
	add.s64 	%rd60, %rd59, %rd2;
	shl.b64 	%rd61, %rd60, 2;
	add.s64 	%rd58, %rd10, %rd61;
	// begin inline asm
	ld.global.nc.f32 %f423, [%rd58];
	// end inline asm
	mul.f32 	%f1061, %f423, %f1;
	fma.rn.f32 	%f424, %f1061, 0f3BBB989D, 0f3F000000;
	cvt.sat.f32.f32 	%f425, %f424;
	mov.f32 	%f426, 0f4B400001;
	mov.f32 	%f427, 0f437C0000;
	fma.rm.f32 	%f428, %f425, %f427, %f426;
	add.f32 	%f429, %f428, 0fCB40007F;
	neg.f32 	%f430, %f429;
	fma.rn.f32 	%f431, %f1061, 0f3FB8AA3B, %f430;
	fma.rn.f32 	%f432, %f1061, 0f32A57060, %f431;
	mov.b32 	%r124, %f428;
	shl.b32 	%r125, %r124, 23;
	mov.b32 	%f433, %r125;
	ex2.approx.ftz.f32 	%f434, %f432;
	mul.f32 	%f435, %f434, %f433;
	mov.f32 	%f436, 0f3F800000;
	sub.f32 	%f437, %f436, %f435;
	setp.lt.f32 	%p39, %f437, 0f00800000;
	mul.f32 	%f438, %f437, 0f4B000000;
	selp.f32 	%f439, %f438, %f437, %p39;
	selp.f32 	%f440, 0fC1B80000, 0f00000000, %p39;
	mov.b32 	%r126, %f439;
	add.s32 	%r127, %r126, -1059760811;
	and.b32  	%r128, %r127, -8388608;
	sub.s32 	%r129, %r126, %r128;
	mov.b32 	%f441, %r129;
	cvt.rn.f32.s32 	%f442, %r128;
	fma.rn.f32 	%f443, %f442, 0f34000000, %f440;
	add.f32 	%f444, %f441, 0fBF800000;
	fma.rn.f32 	%f445, %f444, 0fBE055027, 0f3E1039F6;
	fma.rn.f32 	%f446, %f445, %f444, 0fBDF8CDCC;
	fma.rn.f32 	%f447, %f446, %f444, 0f3E0F2955;
	fma.rn.f32 	%f448, %f447, %f444, 0fBE2AD8B9;
	fma.rn.f32 	%f449, %f448, %f444, 0f3E4CED0B;
	fma.rn.f32 	%f450, %f449, %f444, 0fBE7FFF22;
	fma.rn.f32 	%f451, %f450, %f444, 0f3EAAAA78;
	fma.rn.f32 	%f452, %f451, %f444, 0fBF000000;
	mul.f32 	%f453, %f444, %f452;
	fma.rn.f32 	%f454, %f453, %f444, %f444;
	fma.rn.f32 	%f455, %f443, 0f3F317218, %f454;
	setp.gt.u32 	%p40, %r126, 2139095039;
	fma.rn.f32 	%f456, %f439, 0f7F800000, 0f7F800000;
	selp.f32 	%f457, %f456, %f455, %p40;
	setp.eq.f32 	%p41, %f439, 0f00000000;
	selp.f32 	%f1049, 0fFF800000, %f457, %p41;
	abs.f32 	%f458, %f1049;
	setp.equ.f32 	%p42, %f458, 0f7F800000;
	mov.b16 	%rs101, 1;
	@%p42 bra 	$L__BB2_26;
	add.f32 	%f993, %f993, %f1049;
	mov.u16 	%rs101, %rs99;
$L__BB2_26:
	setp.lt.s32 	%p43, %r14, 8;
	mov.u16 	%rs103, %rs101;
	@%p43 bra 	$L__BB2_29;
	add.s64 	%rd62, %rd5, 28;
	// begin inline asm
	ld.global.nc.s32 %r130, [%rd62];
	// end inline asm
	cvt.u16.u32 	%rs116, %r130;
	add.s64 	%rd63, %rd6, 28;
	// begin inline asm
	ld.global.nc.f32 %f459, [%rd63];
	// end inline asm
	cvt.s64.s32 	%rd65, %r130;
	add.s64 	%rd66, %rd65, %rd2;
	shl.b64 	%rd67, %rd66, 2;
	add.s64 	%rd64, %rd10, %rd67;
	// begin inline asm
	ld.global.nc.f32 %f460, [%rd64];
	// end inline asm
	mul.f32 	%f1060, %f460, %f1;
	fma.rn.f32 	%f461, %f1060, 0f3BBB989D, 0f3F000000;
	cvt.sat.f32.f32 	%f462, %f461;
	mov.f32 	%f463, 0f4B400001;
	mov.f32 	%f464, 0f437C0000;
	fma.rm.f32 	%f465, %f462, %f464, %f463;
	add.f32 	%f466, %f465, 0fCB40007F;
	neg.f32 	%f467, %f466;
	fma.rn.f32 	%f468, %f1060, 0f3FB8AA3B, %f467;
	fma.rn.f32 	%f469, %f1060, 0f32A57060, %f468;
	mov.b32 	%r131, %f465;
	shl.b32 	%r132, %r131, 23;
	mov.b32 	%f470, %r132;
	ex2.approx.ftz.f32 	%f471, %f469;
	mul.f32 	%f472, %f471, %f470;
	mov.f32 	%f473, 0f3F800000;
	sub.f32 	%f474, %f473, %f472;
	setp.lt.f32 	%p44, %f474, 0f00800000;
	mul.f32 	%f475, %f474, 0f4B000000;
	selp.f32 	%f476, %f475, %f474, %p44;
	selp.f32 	%f477, 0fC1B80000, 0f00000000, %p44;
	mov.b32 	%r133, %f476;
	add.s32 	%r134, %r133, -1059760811;
	and.b32  	%r135, %r134, -8388608;
	sub.s32 	%r136, %r133, %r135;
	mov.b32 	%f478, %r136;
	cvt.rn.f32.s32 	%f479, %r135;
	fma.rn.f32 	%f480, %f479, 0f34000000, %f477;
	add.f32 	%f481, %f478, 0fBF800000;
	fma.rn.f32 	%f482, %f481, 0fBE055027, 0f3E1039F6;
	fma.rn.f32 	%f483, %f482, %f481, 0fBDF8CDCC;
	fma.rn.f32 	%f484, %f483, %f481, 0f3E0F2955;
	fma.rn.f32 	%f485, %f484, %f481, 0fBE2AD8B9;
	fma.rn.f32 	%f486, %f485, %f481, 0f3E4CED0B;
	fma.rn.f32 	%f487, %f486, %f481, 0fBE7FFF22;
	fma.rn.f32 	%f488, %f487, %f481, 0f3EAAAA78;
	fma.rn.f32 	%f489, %f488, %f481, 0fBF000000;
	mul.f32 	%f490, %f481, %f489;
	fma.rn.f32 	%f491, %f490, %f481, %f481;
	fma.rn.f32 	%f492, %f480, 0f3F317218, %f491;
	setp.gt.u32 	%p45, %r133, 2139095039;
	fma.rn.f32 	%f493, %f476, 0f7F800000, 0f7F800000;
	selp.f32 	%f494, %f493, %f492, %p45;
	setp.eq.f32 	%p46, %f476, 0f00000000;
	selp.f32 	%f1048, 0fFF800000, %f494, %p46;
	abs.f32 	%f495, %f1048;
	setp.equ.f32 	%p47, %f495, 0f7F800000;
	mov.b16 	%rs103, 1;
	@%p47 bra 	$L__BB2_29;
	add.f32 	%f993, %f993, %f1048;
	mov.u16 	%rs103, %rs101;
$L__BB2_29:
	setp.lt.s32 	%p48, %r14, 9;
	mov.u16 	%rs105, %rs103;
	@%p48 bra 	$L__BB2_32;
	add.s64 	%rd68, %rd5, 32;
	// begin inline asm
	ld.global.nc.s32 %r137, [%rd68];
	// end inline asm
	cvt.u16.u32 	%rs115, %r137;
	add.s64 	%rd69, %rd6, 32;
	// begin inline asm
	ld.global.nc.f32 %f496, [%rd69];
	// end inline asm
	cvt.s64.s32 	%rd71, %r137;
	add.s64 	%rd72, %rd71, %rd2;
	shl.b64 	%rd73, %rd72, 2;
	add.s64 	%rd70, %rd10, %rd73;
	// begin inline asm
	ld.global.nc.f32 %f497, [%rd70];
	// end inline asm
	mul.f32 	%f1059, %f497, %f1;
	fma.rn.f32 	%f498, %f1059, 0f3BBB989D, 0f3F000000;
	cvt.sat.f32.f32 	%f499, %f498;
	mov.f32 	%f500, 0f4B400001;
	mov.f32 	%f501, 0f437C0000;
	fma.rm.f32 	%f502, %f499, %f501, %f500;
	add.f32 	%f503, %f502, 0fCB40007F;
	neg.f32 	%f504, %f503;
	fma.rn.f32 	%f505, %f1059, 0f3FB8AA3B, %f504;
	fma.rn.f32 	%f506, %f1059, 0f32A57060, %f505;
	mov.b32 	%r138, %f502;
	shl.b32 	%r139, %r138, 23;
	mov.b32 	%f507, %r139;
	ex2.approx.ftz.f32 	%f508, %f506;
	mul.f32 	%f509, %f508, %f507;
	mov.f32 	%f510, 0f3F800000;
	sub.f32 	%f511, %f510, %f509;
	setp.lt.f32 	%p49, %f511, 0f00800000;
	mul.f32 	%f512, %f511, 0f4B000000;
	selp.f32 	%f513, %f512, %f511, %p49;
	selp.f32 	%f514, 0fC1B80000, 0f00000000, %p49;
	mov.b32 	%r140, %f513;
	add.s32 	%r141, %r140, -1059760811;
	and.b32  	%r142, %r141, -8388608;
	sub.s32 	%r143, %r140, %r142;
	mov.b32 	%f515, %r143;
	cvt.rn.f32.s32 	%f516, %r142;
	fma.rn.f32 	%f517, %f516, 0f34000000, %f514;
	add.f32 	%f518, %f515, 0fBF800000;
	fma.rn.f32 	%f519, %f518, 0fBE055027, 0f3E1039F6;
	fma.rn.f32 	%f520, %f519, %f518, 0fBDF8CDCC;
	fma.rn.f32 	%f521, %f520, %f518, 0f3E0F2955;
	fma.rn.f32 	%f522, %f521, %f518, 0fBE2AD8B9;
	fma.rn.f32 	%f523, %f522, %f518, 0f3E4CED0B;
	fma.rn.f32 	%f524, %f523, %f518, 0fBE7FFF22;
	fma.rn.f32 	%f525, %f524, %f518, 0f3EAAAA78;
	fma.rn.f32 	%f526, %f525, %f518, 0fBF000000;
	mul.f32 	%f527, %f518, %f526;
	fma.rn.f32 	%f528, %f527, %f518, %f518;
	fma.rn.f32 	%f529, %f517, 0f3F317218, %f528;
	setp.gt.u32 	%p50, %r140, 2139095039;
	fma.rn.f32 	%f530, %f513, 0f7F800000, 0f7F800000;
	selp.f32 	%f531, %f530, %f529, %p50;
	setp.eq.f32 	%p51, %f513, 0f00000000;
	selp.f32 	%f1047, 0fFF800000, %f531, %p51;
	abs.f32 	%f532, %f1047;
	setp.equ.f32 	%p52, %f532, 0f7F800000;
	mov.b16 	%rs105, 1;
	@%p52 bra 	$L__BB2_32;
	add.f32 	%f993, %f993, %f1047;
	mov.u16 	%rs105, %rs103;
$L__BB2_32:
	setp.lt.s32 	%p53, %r14, 10;
	mov.u16 	%rs107, %rs105;
	@%p53 bra 	$L__BB2_35;
	add.s64 	%rd74, %rd5, 36;
	// begin inline asm
	ld.global.nc.s32 %r144, [%rd74];
	// end inline asm
	cvt.u16.u32 	%rs114, %r144;
	add.s64 	%rd75, %rd6, 36;
	// begin inline asm
	ld.global.nc.f32 %f533, [%rd75];
	// end inline asm
	cvt.s64.s32 	%rd77, %r144;
	add.s64 	%rd78, %rd77, %rd2;
	shl.b64 	%rd79, %rd78, 2;
	add.s64 	%rd76, %rd10, %rd79;
	// begin inline asm
	ld.global.nc.f32 %f534, [%rd76];
	// end inline asm
	mul.f32 	%f1058, %f534, %f1;
	fma.rn.f32 	%f535, %f1058, 0f3BBB989D, 0f3F000000;
	cvt.sat.f32.f32 	%f536, %f535;
	mov.f32 	%f537, 0f4B400001;
	mov.f32 	%f538, 0f437C0000;
	fma.rm.f32 	%f539, %f536, %f538, %f537;
	add.f32 	%f540, %f539, 0fCB40007F;
	neg.f32 	%f541, %f540;
	fma.rn.f32 	%f542, %f1058, 0f3FB8AA3B, %f541;
	fma.rn.f32 	%f543, %f1058, 0f32A57060, %f542;
	mov.b32 	%r145, %f539;
	shl.b32 	%r146, %r145, 23;
	mov.b32 	%f544, %r146;
	ex2.approx.ftz.f32 	%f545, %f543;
	mul.f32 	%f546, %f545, %f544;
	mov.f32 	%f547, 0f3F800000;
	sub.f32 	%f548, %f547, %f546;
	setp.lt.f32 	%p54, %f548, 0f00800000;
	mul.f32 	%f549, %f548, 0f4B000000;
	selp.f32 	%f550, %f549, %f548, %p54;
	selp.f32 	%f551, 0fC1B80000, 0f00000000, %p54;
	mov.b32 	%r147, %f550;
	add.s32 	%r148, %r147, -1059760811;
	and.b32  	%r149, %r148, -8388608;
	sub.s32 	%r150, %r147, %r149;
	mov.b32 	%f552, %r150;
	cvt.rn.f32.s32 	%f553, %r149;
	fma.rn.f32 	%f554, %f553, 0f34000000, %f551;
	add.f32 	%f555, %f552, 0fBF800000;
	fma.rn.f32 	%f556, %f555, 0fBE055027, 0f3E1039F6;
	fma.rn.f32 	%f557, %f556, %f555, 0fBDF8CDCC;
	fma.rn.f32 	%f558, %f557, %f555, 0f3E0F2955;
	fma.rn.f32 	%f559, %f558, %f555, 0fBE2AD8B9;
	fma.rn.f32 	%f560, %f559, %f555, 0f3E4CED0B;
	fma.rn.f32 	%f561, %f560, %f555, 0fBE7FFF22;
	fma.rn.f32 	%f562, %f561, %f555, 0f3EAAAA78;
	fma.rn.f32 	%f563, %f562, %f555, 0fBF000000;
	mul.f32 	%f564, %f555, %f563;
	fma.rn.f32 	%f565, %f564, %f555, %f555;
	fma.rn.f32 	%f566, %f554, 0f3F317218, %f565;
	setp.gt.u32 	%p55, %r147, 2139095039;
	fma.rn.f32 	%f567, %f550, 0f7F800000, 0f7F800000;
	selp.f32 	%f568, %f567, %f566, %p55;
	setp.eq.f32 	%p56, %f550, 0f00000000;
	selp.f32 	%f1046, 0fFF800000, %f568, %p56;
	abs.f32 	%f569, %f1046;
	setp.equ.f32 	%p57, %f569, 0f7F800000;
	mov.b16 	%rs107, 1;
	@%p57 bra 	$L__BB2_35;
	add.f32 	%f993, %f993, %f1046;
	mov.u16 	%rs107, %rs105;
$L__BB2_35:
	setp.lt.s32 	%p58, %r14, 11;
	mov.u16 	%rs109, %rs107;
	@%p58 bra 	$L__BB2_38;
	add.s64 	%rd80, %rd5, 40;
	// begin inline asm
	ld.global.nc.s32 %r151, [%rd80];
	// end inline asm
	cvt.u16.u32 	%rs113, %r151;
	add.s64 	%rd81, %rd6, 40;
	// begin inline asm
	ld.global.nc.f32 %f570, [%rd81];
	// end inline asm
	cvt.s64.s32 	%rd83, %r151;
	add.s64 	%rd84, %rd83, %rd2;
	shl.b64 	%rd85, %rd84, 2;
	add.s64 	%rd82, %rd10, %rd85;
	// begin inline asm
	ld.global.nc.f32 %f571, [%rd82];
	// end inline asm
	mul.f32 	%f1057, %f571, %f1;
	fma.rn.f32 	%f572, %f1057, 0f3BBB989D, 0f3F000000;
	cvt.sat.f32.f32 	%f573, %f572;
	mov.f32 	%f574, 0f4B400001;
	mov.f32 	%f575, 0f437C0000;
	fma.rm.f32 	%f576, %f573, %f575, %f574;
	add.f32 	%f577, %f576, 0fCB40007F;
	neg.f32 	%f578, %f577;
	fma.rn.f32 	%f579, %f1057, 0f3FB8AA3B, %f578;
	fma.rn.f32 	%f580, %f1057, 0f32A57060, %f579;
	mov.b32 	%r152, %f576;
	shl.b32 	%r153, %r152, 23;
	mov.b32 	%f581, %r153;
	ex2.approx.ftz.f32 	%f582, %f580;
	mul.f32 	%f583, %f582, %f581;
	mov.f32 	%f584, 0f3F800000;
	sub.f32 	%f585, %f584, %f583;
	setp.lt.f32 	%p59, %f585, 0f00800000;
	mul.f32 	%f586, %f585, 0f4B000000;
	selp.f32 	%f587, %f586, %f585, %p59;
	selp.f32 	%f588, 0fC1B80000, 0f00000000, %p59;
	mov.b32 	%r154, %f587;
	add.s32 	%r155, %r154, -1059760811;
	and.b32  	%r156, %r155, -8388608;
	sub.s32 	%r157, %r154, %r156;
	mov.b32 	%f589, %r157;
	cvt.rn.f32.s32 	%f590, %r156;
	fma.rn.f32 	%f591, %f590, 0f34000000, %f588;
	add.f32 	%f592, %f589, 0fBF800000;
	fma.rn.f32 	%f593, %f592, 0fBE055027, 0f3E1039F6;
	fma.rn.f32 	%f594, %f593, %f592, 0fBDF8CDCC;
	fma.rn.f32 	%f595, %f594, %f592, 0f3E0F2955;
	fma.rn.f32 	%f596, %f595, %f592, 0fBE2AD8B9;
	fma.rn.f32 	%f597, %f596, %f592, 0f3E4CED0B;
	fma.rn.f32 	%f598, %f597, %f592, 0fBE7FFF22;
	fma.rn.f32 	%f599, %f598, %f592, 0f3EAAAA78;
	fma.rn.f32 	%f600, %f599, %f592, 0fBF000000;
	mul.f32 	%f601, %f592, %f600;
	fma.rn.f32 	%f602, %f601, %f592, %f592;
	fma.rn.f32 	%f603, %f591, 0f3F317218, %f602;
	setp.gt.u32 	%p60, %r154, 2139095039;
	fma.rn.f32 	%f604, %f587, 0f7F800000, 0f7F800000;
	selp.f32 	%f605, %f604, %f603, %p60;
	setp.eq.f32 	%p61, %f587, 0f00000000;
	selp.f32 	%f1045, 0fFF800000, %f605, %p61;
	abs.f32 	%f606, %f1045;
	setp.equ.f32 	%p62, %f606, 0f7F800000;
	mov.b16 	%rs109, 1;
	@%p62 bra 	$L__BB2_38;
	add.f32 	%f993, %f993, %f1045;
	mov.u16 	%rs109, %rs107;
$L__BB2_38:
	setp.lt.s32 	%p63, %r14, 12;
	mov.u16 	%rs111, %rs109;
	@%p63 bra 	$L__BB2_41;
	add.s64 	%rd86, %rd5, 44;
	// begin inline asm
	ld.global.nc.s32 %r158, [%rd86];
	// end inline asm
	cvt.u16.u32 	%rs112, %r158;
	add.s64 	%rd87, %rd6, 44;
	// begin inline asm
	ld.global.nc.f32 %f607, [%rd87];
	// end inline asm
	cvt.s64.s32 	%rd89, %r158;
	add.s64 	%rd90, %rd89, %rd2;
	shl.b64 	%rd91, %rd90, 2;
	add.s64 	%rd88, %rd10, %rd91;
	// begin inline asm
	ld.global.nc.f32 %f608, [%rd88];
	// end inline asm
	mul.f32 	%f1056, %f608, %f1;
	fma.rn.f32 	%f609, %f1056, 0f3BBB989D, 0f3F000000;
	cvt.sat.f32.f32 	%f610, %f609;
	mov.f32 	%f611, 0f4B400001;
	mov.f32 	%f612, 0f437C0000;
	fma.rm.f32 	%f613, %f610, %f612, %f611;
	add.f32 	%f614, %f613, 0fCB40007F;
	neg.f32 	%f615, %f614;
	fma.rn.f32 	%f616, %f1056, 0f3FB8AA3B, %f615;
	fma.rn.f32 	%f617, %f1056, 0f32A57060, %f616;
	mov.b32 	%r159, %f613;
	shl.b32 	%r160, %r159, 23;
	mov.b32 	%f618, %r160;
	ex2.approx.ftz.f32 	%f619, %f617;
	mul.f32 	%f620, %f619, %f618;
	mov.f32 	%f621, 0f3F800000;
	sub.f32 	%f622, %f621, %f620;
	setp.lt.f32 	%p64, %f622, 0f00800000;
	mul.f32 	%f623, %f622, 0f4B000000;
	selp.f32 	%f624, %f623, %f622, %p64;
	selp.f32 	%f625, 0fC1B80000, 0f00000000, %p64;
	mov.b32 	%r161, %f624;
	add.s32 	%r162, %r161, -1059760811;
	and.b32  	%r163, %r162, -8388608;
	sub.s32 	%r164, %r161, %r163;
	mov.b32 	%f626, %r164;
	cvt.rn.f32.s32 	%f627, %r163;
	fma.rn.f32 	%f628, %f627, 0f34000000, %f625;
	add.f32 	%f629, %f626, 0fBF800000;
	fma.rn.f32 	%f630, %f629, 0fBE055027, 0f3E1039F6;
	fma.rn.f32 	%f631, %f630, %f629, 0fBDF8CDCC;
	fma.rn.f32 	%f632, %f631, %f629, 0f3E0F2955;
	fma.rn.f32 	%f633, %f632, %f629, 0fBE2AD8B9;
	fma.rn.f32 	%f634, %f633, %f629, 0f3E4CED0B;
	fma.rn.f32 	%f635, %f634, %f629, 0fBE7FFF22;
	fma.rn.f32 	%f636, %f635, %f629, 0f3EAAAA78;
	fma.rn.f32 	%f637, %f636, %f629, 0fBF000000;
	mul.f32 	%f638, %f629, %f637;
	fma.rn.f32 	%f639, %f638, %f629, %f629;
	fma.rn.f32 	%f640, %f628, 0f3F317218, %f639;
	setp.gt.u32 	%p65, %r161, 2139095039;
	fma.rn.f32 	%f641, %f624, 0f7F800000, 0f7F800000;
	selp.f32 	%f642, %f641, %f640, %p65;
	setp.eq.f32 	%p66, %f624, 0f00000000;
	selp.f32 	%f1044, 0fFF800000, %f642, %p66;
	abs.f32 	%f643, %f1044;
	setp.equ.f32 	%p67, %f643, 0f7F800000;
	mov.b16 	%rs111, 1;
	@%p67 bra 	$L__BB2_41;
	add.f32 	%f993, %f993, %f1044;
	mov.u16 	%rs111, %rs109;
$L__BB2_41:
	setp.gt.s32 	%p68, %r55, 0;
	mov.f32 	%f1030, 0f00000000;
	@%p68 bra 	$L__BB2_42;
	bra.uni 	$L__BB2_56;
$L__BB2_42:
	setp.lt.u32 	%p69, %r55, 10;
	mul.lo.s32 	%r166, %r281, %r55;
	cvt.s64.s32 	%rd7, %r166;
	mov.f32 	%f1030, 0f00000000;
	mov.b32 	%r283, 0;
	@%p69 bra 	$L__BB2_45;
	mov.f32 	%f1030, 0f00000000;
	mov.b32 	%r285, 0;
$L__BB2_44:
	.pragma "nounroll";
	cvt.u64.u32 	%rd112, %r285;
	add.s64 	%rd113, %rd112, %rd7;
	shl.b64 	%rd114, %rd113, 2;
	add.s64 	%rd92, %rd14, %rd114;
	// begin inline asm
	ld.global.nc.f32 %f648, [%rd92];
	// end inline asm
	add.s64 	%rd115, %rd112, %rd3;
	shl.b64 	%rd116, %rd115, 2;
	add.s64 	%rd93, %rd11, %rd116;
	// begin inline asm
	ld.global.nc.f32 %f649, [%rd93];
	// end inline asm
	fma.rn.f32 	%f668, %f648, %f649, %f1030;
	add.s64 	%rd94, %rd92, 4;
	// begin inline asm
	ld.global.nc.f32 %f650, [%rd94];
	// end inline asm
	add.s64 	%rd95, %rd93, 4;
	// begin inline asm
	ld.global.nc.f32 %f651, [%rd95];
	// end inline asm
	fma.rn.f32 	%f669, %f650, %f651, %f668;
	add.s64 	%rd96, %rd92, 8;
	// begin inline asm
	ld.global.nc.f32 %f652, [%rd96];
	// end inline asm
	add.s64 	%rd97, %rd93, 8;
	// begin inline asm
	ld.global.nc.f32 %f653, [%rd97];
	// end inline asm
	fma.rn.f32 	%f670, %f652, %f653, %f669;
	add.s64 	%rd98, %rd92, 12;
	// begin inline asm
	ld.global.nc.f32 %f654, [%rd98];
	// end inline asm
	add.s64 	%rd99, %rd93, 12;
	// begin inline asm
	ld.global.nc.f32 %f655, [%rd99];
	// end inline asm
	fma.rn.f32 	%f671, %f654, %f655, %f670;
	add.s64 	%rd100, %rd92, 16;
	// begin inline asm
	ld.global.nc.f32 %f656, [%rd100];
	// end inline asm
	add.s64 	%rd101, %rd93, 16;
	// begin inline asm
	ld.global.nc.f32 %f657, [%rd101];
	// end inline asm
	fma.rn.f32 	%f672, %f656, %f657, %f671;
	add.s64 	%rd102, %rd92, 20;
	// begin inline asm
	ld.global.nc.f32 %f658, [%rd102];
	// end inline asm
	add.s64 	%rd103, %rd93, 20;
	// begin inline asm
	ld.global.nc.f32 %f659, [%rd103];
	// end inline asm
	fma.rn.f32 	%f673, %f658, %f659, %f672;
	add.s64 	%rd104, %rd92, 24;
	// begin inline asm
	ld.global.nc.f32 %f660, [%rd104];
	// end inline asm
	add.s64 	%rd105, %rd93, 24;
	// begin inline asm
	ld.global.nc.f32 %f661, [%rd105];
	// end inline asm
	fma.rn.f32 	%f674, %f660, %f661, %f673;
	add.s64 	%rd106, %rd92, 28;
	// begin inline asm
	ld.global.nc.f32 %f662, [%rd106];
	// end inline asm
	add.s64 	%rd107, %rd93, 28;
	// begin inline asm
	ld.global.nc.f32 %f663, [%rd107];
	// end inline asm
	fma.rn.f32 	%f675, %f662, %f663, %f674;
	add.s64 	%rd108, %rd92, 32;
	// begin inline asm
	ld.global.nc.f32 %f664, [%rd108];
	// end inline asm
	add.s64 	%rd109, %rd93, 32;
	// begin inline asm
	ld.global.nc.f32 %f665, [%rd109];
	// end inline asm
	fma.rn.f32 	%f676, %f664, %f665, %f675;
	add.s64 	%rd110, %rd92, 36;
	// begin inline asm
	ld.global.nc.f32 %f666, [%rd110];
	// end inline asm
	add.s64 	%rd111, %rd93, 36;
	// begin inline asm
	ld.global.nc.f32 %f667, [%rd111];
	// end inline asm
	fma.rn.f32 	%f1030, %f666, %f667, %f676;
	add.s32 	%r285, %r285, 10;
	setp.eq.s32 	%p70, %r285, %r11;
	mov.u32 	%r283, %r11;
	@%p70 bra 	$L__BB2_45;
	bra.uni 	$L__BB2_44;
$L__BB2_45:
	setp.eq.s32 	%p71, %r9, 10;
	@%p71 bra 	$L__BB2_56;
	mov.b32 	%r284, 0;
$L__BB2_47:
	cvt.u64.u32 	%rd119, %r283;
	add.s64 	%rd120, %rd119, %rd7;
	shl.b64 	%rd121, %rd120, 2;
	add.s64 	%rd117, %rd14, %rd121;
	// begin inline asm
	ld.global.nc.f32 %f677, [%rd117];
	// end inline asm
	add.s64 	%rd122, %rd119, %rd3;
	shl.b64 	%rd123, %rd122, 2;
	add.s64 	%rd118, %rd11, %rd123;
	// begin inline asm
	ld.global.nc.f32 %f678, [%rd118];
	// end inline asm
	fma.rn.f32 	%f1030, %f677, %f678, %f1030;
	add.s32 	%r169, %r284, 1;
	setp.eq.s32 	%p72, %r169, %r10;
	@%p72 bra 	$L__BB2_56;
	add.s64 	%rd124, %rd117, 4;
	// begin inline asm
	ld.global.nc.f32 %f679, [%rd124];
	// end inline asm
	add.s64 	%rd125, %rd118, 4;
	// begin inline asm
	ld.global.nc.f32 %f680, [%rd125];
	// end inline asm
	fma.rn.f32 	%f1030, %f679, %f680, %f1030;
	add.s32 	%r170, %r284, 2;
	setp.eq.s32 	%p73, %r170, %r10;
	@%p73 bra 	$L__BB2_56;
	add.s64 	%rd126, %rd117, 8;
	// begin inline asm
	ld.global.nc.f32 %f681, [%rd126];
	// end inline asm
	add.s64 	%rd127, %rd118, 8;
	// begin inline asm
	ld.global.nc.f32 %f682, [%rd127];
	// end inline asm
	fma.rn.f32 	%f1030, %f681, %f682, %f1030;
	add.s32 	%r171, %r284, 3;
	setp.eq.s32 	%p74, %r171, %r10;
	@%p74 bra 	$L__BB2_56;
	add.s64 	%rd128, %rd117, 12;
	// begin inline asm
	ld.global.nc.f32 %f683, [%rd128];
	// end inline asm
	add.s64 	%rd129, %rd118, 12;
	// begin inline asm
	ld.global.nc.f32 %f684, [%rd129];
	// end inline asm
	fma.rn.f32 	%f1030, %f683, %f684, %f1030;
	add.s32 	%r172, %r284, 4;
	setp.eq.s32 	%p75, %r172, %r10;
	@%p75 bra 	$L__BB2_56;
	add.s64 	%rd130, %rd117, 16;
	// begin inline asm
	ld.global.nc.f32 %f685, [%rd130];
	// end inline asm
	add.s64 	%rd131, %rd118, 16;
	// begin inline asm
	ld.global.nc.f32 %f686, [%rd131];
	// end inline asm
	fma.rn.f32 	%f1030, %f685, %f686, %f1030;
	add.s32 	%r173, %r284, 5;
	setp.eq.s32 	%p76, %r173, %r10;
	@%p76 bra 	$L__BB2_56;
	add.s64 	%rd132, %rd117, 20;
	// begin inline asm
	ld.global.nc.f32 %f687, [%rd132];
	// end inline asm
	add.s64 	%rd133, %rd118, 20;
	// begin inline asm
	ld.global.nc.f32 %f688, [%rd133];
	// end inline asm
	fma.rn.f32 	%f1030, %f687, %f688, %f1030;
	add.s32 	%r174, %r284, 6;
	setp.eq.s32 	%p77, %r174, %r10;
	@%p77 bra 	$L__BB2_56;
	add.s64 	%rd134, %rd117, 24;
	// begin inline asm
	ld.global.nc.f32 %f689, [%rd134];
	// end inline asm
	add.s64 	%rd135, %rd118, 24;
	// begin inline asm
	ld.global.nc.f32 %f690, [%rd135];
	// end inline asm
	fma.rn.f32 	%f1030, %f689, %f690, %f1030;
	add.s32 	%r175, %r284, 7;
	setp.eq.s32 	%p78, %r175, %r10;
	@%p78 bra 	$L__BB2_56;
	add.s64 	%rd136, %rd117, 28;
	// begin inline asm
	ld.global.nc.f32 %f691, [%rd136];
	// end inline asm
	add.s64 	%rd137, %rd118, 28;
	// begin inline asm
	ld.global.nc.f32 %f692, [%rd137];
	// end inline asm
	fma.rn.f32 	%f1030, %f691, %f692, %f1030;
	add.s32 	%r176, %r284, 8;
	setp.eq.s32 	%p79, %r176, %r10;
	@%p79 bra 	$L__BB2_56;
	add.s64 	%rd138, %rd117, 32;
	// begin inline asm
	ld.global.nc.f32 %f693, [%rd138];
	// end inline asm
	add.s64 	%rd139, %rd118, 32;
	// begin inline asm
	ld.global.nc.f32 %f694, [%rd139];
	// end inline asm
	fma.rn.f32 	%f1030, %f693, %f694, %f1030;
	add.s32 	%r283, %r283, 9;
	add.s32 	%r284, %r284, 9;
	setp.ne.s32 	%p80, %r284, %r10;
	@%p80 bra 	$L__BB2_47;
$L__BB2_56:
	@%p8 bra 	$L__BB2_57;
	bra.uni 	$L__BB2_60;
$L__BB2_57:
	setp.ne.s16 	%p82, %rs111, 0;
	mov.f32 	%f1032, 0f00000000;
	@%p82 bra 	$L__BB2_59;
	sub.f32 	%f696, %f993, %f1055;
	add.f32 	%f697, %f2, %f696;
	add.f32 	%f698, %f1067, %f697;
	fma.rn.f32 	%f699, %f698, 0f3BBB989D, 0f3F000000;
	cvt.sat.f32.f32 	%f700, %f699;
	mov.f32 	%f701, 0f4B400001;
	mov.f32 	%f702, 0f437C0000;
	fma.rm.f32 	%f703, %f700, %f702, %f701;
	add.f32 	%f704, %f703, 0fCB40007F;
	neg.f32 	%f705, %f704;
	fma.rn.f32 	%f706, %f698, 0f3FB8AA3B, %f705;
	fma.rn.f32 	%f707, %f698, 0f32A57060, %f706;
	mov.b32 	%r177, %f703;
	shl.b32 	%r178, %r177, 23;
	mov.b32 	%f708, %r178;
	ex2.approx.ftz.f32 	%f709, %f707;
	mul.f32 	%f710, %f709, %f708;
	mul.f32 	%f1032, %f1030, %f710;
$L__BB2_59:
	cvt.s32.s16 	%r179, %rs123;
	mad.lo.s32 	%r180, %r4, %r179, %r5;
	shl.b32 	%r181, %r180, 2;
	mov.u32 	%r182, _ZZ26ExpProbPolynomBackwardImplILi12ELi256ELi16EEvfPKfiS1_iPKiS1_S1_S3_iPfE16localFeaturesDer;
	add.s32 	%r183, %r182, %r181;
	atom.shared.add.f32 	%f711, [%r183], %f1032;
$L__BB2_60:
	@%p13 bra 	$L__BB2_64;
	setp.ne.s16 	%p84, %rs111, 0;
	mov.f32 	%f1033, 0f00000000;
	@%p84 bra 	$L__BB2_63;
	sub.f32 	%f713, %f993, %f1054;
	add.f32 	%f714, %f2, %f713;
	add.f32 	%f715, %f1066, %f714;
	fma.rn.f32 	%f716, %f715, 0f3BBB989D, 0f3F000000;
	cvt.sat.f32.f32 	%f717, %f716;
	mov.f32 	%f718, 0f4B400001;
	mov.f32 	%f719, 0f437C0000;
	fma.rm.f32 	%f720, %f717, %f719, %f718;
	add.f32 	%f721, %f720, 0fCB40007F;
	neg.f32 	%f722, %f721;
	fma.rn.f32 	%f723, %f715, 0f3FB8AA3B, %f722;
	fma.rn.f32 	%f724, %f715, 0f32A57060, %f723;
	mov.b32 	%r184, %f720;
	shl.b32 	%r185, %r184, 23;
	mov.b32 	%f725, %r185;
	ex2.approx.ftz.f32 	%f726, %f724;
	mul.f32 	%f727, %f726, %f725;
	mul.f32 	%f1033, %f1030, %f727;
$L__BB2_63:
	cvt.s32.s16 	%r186, %rs122;
	mad.lo.s32 	%r187, %r4, %r186, %r5;
	shl.b32 	%r188, %r187, 2;
	mov.u32 	%r189, _ZZ26ExpProbPolynomBackwardImplILi12ELi256ELi16EEvfPKfiS1_iPKiS1_S1_S3_iPfE16localFeaturesDer;
	add.s32 	%r190, %r189, %r188;
	atom.shared.add.f32 	%f728, [%r190], %f1033;
$L__BB2_64:
	@%p18 bra 	$L__BB2_68;
	setp.ne.s16 	%p86, %rs111, 0;
	mov.f32 	%f1034, 0f00000000;
	@%p86 bra 	$L__BB2_67;
	sub.f32 	%f730, %f993, %f1053;
	add.f32 	%f731, %f2, %f730;
	add.f32 	%f732, %f1065, %f731;
	fma.rn.f32 	%f733, %f732, 0f3BBB989D, 0f3F000000;
	cvt.sat.f32.f32 	%f734, %f733;
	mov.f32 	%f735, 0f4B400001;
	mov.f32 	%f736, 0f437C0000;
	fma.rm.f32 	%f737, %f734, %f736, %f735;
	add.f32 	%f738, %f737, 0fCB40007F;
	neg.f32 	%f739, %f738;
	fma.rn.f32 	%f740, %f732, 0f3FB8AA3B, %f739;
	fma.rn.f32 	%f741, %f732, 0f32A57060, %f740;
	mov.b32 	%r191, %f737;
	shl.b32 	%r192, %r191, 23;
	mov.b32 	%f742, %r192;
	ex2.approx.ftz.f32 	%f743, %f741;
	mul.f32 	%f744, %f743, %f742;
	mul.f32 	%f1034, %f1030, %f744;
$L__BB2_67:
	cvt.s32.s16 	%r193, %rs121;
	mad.lo.s32 	%r194, %r4, %r193, %r5;
	shl.b32 	%r195, %r194, 2;
	mov.u32 	%r196, _ZZ26ExpProbPolynomBackwardImplILi12ELi256ELi16EEvfPKfiS1_iPKiS1_S1_S3_iPfE16localFeaturesDer;
	add.s32 	%r197, %r196, %r195;
	atom.shared.add.f32 	%f745, [%r197], %f1034;
$L__BB2_68:
	@%p23 bra 	$L__BB2_72;
	setp.ne.s16 	%p88, %rs111, 0;
	mov.f32 	%f1035, 0f00000000;
	@%p88 bra 	$L__BB2_71;
	sub.f32 	%f747, %f993, %f1052;
	add.f32 	%f748, %f2, %f747;
	add.f32 	%f749, %f1064, %f748;
	fma.rn.f32 	%f750, %f749, 0f3BBB989D, 0f3F000000;
	cvt.sat.f32.f32 	%f751, %f750;
	mov.f32 	%f752, 0f4B400001;
	mov.f32 	%f753, 0f437C0000;
	fma.rm.f32 	%f754, %f751, %f753, %f752;
	add.f32 	%f755, %f754, 0fCB40007F;
	neg.f32 	%f756, %f755;
	fma.rn.f32 	%f757, %f749, 0f3FB8AA3B, %f756;
	fma.rn.f32 	%f758, %f749, 0f32A57060, %f757;
	mov.b32 	%r198, %f754;
	shl.b32 	%r199, %r198, 23;
	mov.b32 	%f759, %r199;
	ex2.approx.ftz.f32 	%f760, %f758;
	mul.f32 	%f761, %f760, %f759;
	mul.f32 	%f1035, %f1030, %f761;
$L__BB2_71:
	cvt.s32.s16 	%r200, %rs120;
	mad.lo.s32 	%r201, %r4, %r200, %r5;
	shl.b32 	%r202, %r201, 2;
	mov.u32 	%r203, _ZZ26ExpProbPolynomBackwardImplILi12ELi256ELi16EEvfPKfiS1_iPKiS1_S1_S3_iPfE16localFeaturesDer;
	add.s32 	%r204, %r203, %r202;
	atom.shared.add.f32 	%f762, [%r204], %f1035;
$L__BB2_72:
	@%p28 bra 	$L__BB2_76;
	setp.ne.s16 	%p90, %rs111, 0;
	mov.f32 	%f1036, 0f00000000;
	@%p90 bra 	$L__BB2_75;
	sub.f32 	%f764, %f993, %f1051;
	add.f32 	%f765, %f2, %f764;
	add.f32 	%f766, %f1063, %f765;
	fma.rn.f32 	%f767, %f766, 0f3BBB989D, 0f3F000000;
	cvt.sat.f32.f32 	%f768, %f767;
	mov.f32 	%f769, 0f4B400001;
	mov.f32 	%f770, 0f437C0000;
	fma.rm.f32 	%f771, %f768, %f770, %f769;
	add.f32 	%f772, %f771, 0fCB40007F;
	neg.f32 	%f773, %f772;
	fma.rn.f32 	%f774, %f766, 0f3FB8AA3B, %f773;
	fma.rn.f32 	%f775, %f766, 0f32A57060, %f774;
	mov.b32 	%r205, %f771;
	shl.b32 	%r206, %r205, 23;
	mov.b32 	%f776, %r206;
	ex2.approx.ftz.f32 	%f777, %f775;
	mul.f32 	%f778, %f777, %f776;
	mul.f32 	%f1036, %f1030, %f778;
$L__BB2_75:
	cvt.s32.s16 	%r207, %rs119;
	mad.lo.s32 	%r208, %r4, %r207, %r5;
	shl.b32 	%r209, %r208, 2;
	mov.u32 	%r210, _ZZ26ExpProbPolynomBackwardImplILi12ELi256ELi16EEvfPKfiS1_iPKiS1_S1_S3_iPfE16localFeaturesDer;
	add.s32 	%r211, %r210, %r209;
	atom.shared.add.f32 	%f779, [%r211], %f1036;
$L__BB2_76:
	@%p33 bra 	$L__BB2_80;
	setp.ne.s16 	%p92, %rs111, 0;
	mov.f32 	%f1037, 0f00000000;
	@%p92 bra 	$L__BB2_79;
	sub.f32 	%f781, %f993, %f1050;
	add.f32 	%f782, %f2, %f781;
	add.f32 	%f783, %f1062, %f782;
	fma.rn.f32 	%f784, %f783, 0f3BBB989D, 0f3F000000;
	cvt.sat.f32.f32 	%f785, %f784;
	mov.f32 	%f786, 0f4B400001;
	mov.f32 	%f787, 0f437C0000;
	fma.rm.f32 	%f788, %f785, %f787, %f786;
	add.f32 	%f789, %f788, 0fCB40007F;
	neg.f32 	%f790, %f789;
	fma.rn.f32 	%f791, %f783, 0f3FB8AA3B, %f790;
	fma.rn.f32 	%f792, %f783, 0f32A57060, %f791;
	mov.b32 	%r212, %f788;
	shl.b32 	%r213, %r212, 23;
	mov.b32 	%f793, %r213;
	ex2.approx.ftz.f32 	%f794, %f792;
	mul.f32 	%f795, %f794, %f793;
	mul.f32 	%f1037, %f1030, %f795;
$L__BB2_79:
	cvt.s32.s16 	%r214, %rs118;
	mad.lo.s32 	%r215, %r4, %r214, %r5;
	shl.b32 	%r216, %r215, 2;
	mov.u32 	%r217, _ZZ26ExpProbPolynomBackwardImplILi12ELi256ELi16EEvfPKfiS1_iPKiS1_S1_S3_iPfE16localFeaturesDer;
	add.s32 	%r218, %r217, %r216;
	atom.shared.add.f32 	%f796, [%r218], %f1037;
$L__BB2_80:
	setp.lt.s32 	%p93, %r14, 7;
	@%p93 bra 	$L__BB2_84;
	setp.ne.s16 	%p94, %rs111, 0;
	mov.f32 	%f1038, 0f00000000;
	@%p94 bra 	$L__BB2_83;
	sub.f32 	%f798, %f993, %f1049;
	add.f32 	%f799, %f2, %f798;
	add.f32 	%f800, %f1061, %f799;
	fma.rn.f32 	%f801, %f800, 0f3BBB989D, 0f3F000000;
	cvt.sat.f32.f32 	%f802, %f801;
	mov.f32 	%f803, 0f4B400001;
	mov.f32 	%f804, 0f437C0000;
	fma.rm.f32 	%f805, %f802, %f804, %f803;
	add.f32 	%f806, %f805, 0fCB40007F;
	neg.f32 	%f807, %f806;
	fma.rn.f32 	%f808, %f800, 0f3FB8AA3B, %f807;
	fma.rn.f32 	%f809, %f800, 0f32A57060, %f808;
	mov.b32 	%r219, %f805;
	shl.b32 	%r220, %r219, 23;
	mov.b32 	%f810, %r220;
	ex2.approx.ftz.f32 	%f811, %f809;
	mul.f32 	%f812, %f811, %f810;
	mul.f32 	%f1038, %f1030, %f812;
$L__BB2_83:
	cvt.s32.s16 	%r221, %rs117;
	mad.lo.s32 	%r222, %r4, %r221, %r5;
	shl.b32 	%r223, %r222, 2;
	mov.u32 	%r224, _ZZ26ExpProbPolynomBackwardImplILi12ELi256ELi16EEvfPKfiS1_iPKiS1_S1_S3_iPfE16localFeaturesDer;
	add.s32 	%r225, %r224, %r223;
	atom.shared.add.f32 	%f813, [%r225], %f1038;
$L__BB2_84:
	setp.lt.s32 	%p95, %r14, 8;
	@%p95 bra 	$L__BB2_88;
	setp.ne.s16 	%p96, %rs111, 0;
	mov.f32 	%f1039, 0f00000000;
	@%p96 bra 	$L__BB2_87;
	sub.f32 	%f815, %f993, %f1048;
	add.f32 	%f816, %f2, %f815;
	add.f32 	%f817, %f1060, %f816;
	fma.rn.f32 	%f818, %f817, 0f3BBB989D, 0f3F000000;
	cvt.sat.f32.f32 	%f819, %f818;
	mov.f32 	%f820, 0f4B400001;
	mov.f32 	%f821, 0f437C0000;
	fma.rm.f32 	%f822, %f819, %f821, %f820;
	add.f32 	%f823, %f822, 0fCB40007F;
	neg.f32 	%f824, %f823;
	fma.rn.f32 	%f825, %f817, 0f3FB8AA3B, %f824;
	fma.rn.f32 	%f826, %f817, 0f32A57060, %f825;
	mov.b32 	%r226, %f822;
	shl.b32 	%r227, %r226, 23;
	mov.b32 	%f827, %r227;
	ex2.approx.ftz.f32 	%f828, %f826;
	mul.f32 	%f829, %f828, %f827;
	mul.f32 	%f1039, %f1030, %f829;
$L__BB2_87:
	cvt.s32.s16 	%r228, %rs116;
	mad.lo.s32 	%r229, %r4, %r228, %r5;
	shl.b32 	%r230, %r229, 2;
	mov.u32 	%r231, _ZZ26ExpProbPolynomBackwardImplILi12ELi256ELi16EEvfPKfiS1_iPKiS1_S1_S3_iPfE16localFeaturesDer;
	add.s32 	%r232, %r231, %r230;
	atom.shared.add.f32 	%f830, [%r232], %f1039;
$L__BB2_88:
	setp.lt.s32 	%p97, %r14, 9;
	@%p97 bra 	$L__BB2_92;
	setp.ne.s16 	%p98, %rs111, 0;
	mov.f32 	%f1040, 0f00000000;
	@%p98 bra 	$L__BB2_91;
	sub.f32 	%f832, %f993, %f1047;
	add.f32 	%f833, %f2, %f832;
	add.f32 	%f834, %f1059, %f833;
	fma.rn.f32 	%f835, %f834, 0f3BBB989D, 0f3F000000;
	cvt.sat.f32.f32 	%f836, %f835;
	mov.f32 	%f837, 0f4B400001;
	mov.f32 	%f838, 0f437C0000;
	fma.rm.f32 	%f839, %f836, %f838, %f837;
	add.f32 	%f840, %f839, 0fCB40007F;
	neg.f32 	%f841, %f840;
	fma.rn.f32 	%f842, %f834, 0f3FB8AA3B, %f841;
	fma.rn.f32 	%f843, %f834, 0f32A57060, %f842;
	mov.b32 	%r233, %f839;
	shl.b32 	%r234, %r233, 23;
	mov.b32 	%f844, %r234;
	ex2.approx.ftz.f32 	%f845, %f843;
	mul.f32 	%f846, %f845, %f844;
	mul.f32 	%f1040, %f1030, %f846;
$L__BB2_91:
	cvt.s32.s16 	%r235, %rs115;
	mad.lo.s32 	%r236, %r4, %r235, %r5;
	shl.b32 	%r237, %r236, 2;
	mov.u32 	%r238, _ZZ26ExpProbPolynomBackwardImplILi12ELi256ELi16EEvfPKfiS1_iPKiS1_S1_S3_iPfE16localFeaturesDer;
	add.s32 	%r239, %r238, %r237;
	atom.shared.add.f32 	%f847, [%r239], %f1040;
$L__BB2_92:
	setp.lt.s32 	%p99, %r14, 10;
	@%p99 bra 	$L__BB2_96;
	setp.ne.s16 	%p100, %rs111, 0;
	mov.f32 	%f1041, 0f00000000;
	@%p100 bra 	$L__BB2_95;
	sub.f32 	%f849, %f993, %f1046;
	add.f32 	%f850, %f2, %f849;
	add.f32 	%f851, %f1058, %f850;
	fma.rn.f32 	%f852, %f851, 0f3BBB989D, 0f3F000000;
	cvt.sat.f32.f32 	%f853, %f852;
	mov.f32 	%f854, 0f4B400001;
	mov.f32 	%f855, 0f437C0000;
	fma.rm.f32 	%f856, %f853, %f855, %f854;
	add.f32 	%f857, %f856, 0fCB40007F;
	neg.f32 	%f858, %f857;
	fma.rn.f32 	%f859, %f851, 0f3FB8AA3B, %f858;
	fma.rn.f32 	%f860, %f851, 0f32A57060, %f859;
	mov.b32 	%r240, %f856;
	shl.b32 	%r241, %r240, 23;
	mov.b32 	%f861, %r241;
	ex2.approx.ftz.f32 	%f862, %f860;
	mul.f32 	%f863, %f862, %f861;
	mul.f32 	%f1041, %f1030, %f863;
$L__BB2_95:
	cvt.s32.s16 	%r242, %rs114;
	mad.lo.s32 	%r243, %r4, %r242, %r5;
	shl.b32 	%r244, %r243, 2;
	mov.u32 	%r245, _ZZ26ExpProbPolynomBackwardImplILi12ELi256ELi16EEvfPKfiS1_iPKiS1_S1_S3_iPfE16localFeaturesDer;
	add.s32 	%r246, %r245, %r244;
	atom.shared.add.f32 	%f864, [%r246], %f1041;
$L__BB2_96:
	setp.lt.s32 	%p101, %r14, 11;
	@%p101 bra 	$L__BB2_100;
	setp.ne.s16 	%p102, %rs111, 0;
	mov.f32 	%f1042, 0f00000000;
	@%p102 bra 	$L__BB2_99;
	sub.f32 	%f866, %f993, %f1045;
	add.f32 	%f867, %f2, %f866;
	add.f32 	%f868, %f1057, %f867;
	fma.rn.f32 	%f869, %f868, 0f3BBB989D, 0f3F000000;
	cvt.sat.f32.f32 	%f870, %f869;
	mov.f32 	%f871, 0f4B400001;
	mov.f32 	%f872, 0f437C0000;
	fma.rm.f32 	%f873, %f870, %f872, %f871;
	add.f32 	%f874, %f873, 0fCB40007F;
	neg.f32 	%f875, %f874;
	fma.rn.f32 	%f876, %f868, 0f3FB8AA3B, %f875;
	fma.rn.f32 	%f877, %f868, 0f32A57060, %f876;
	mov.b32 	%r247, %f873;
	shl.b32 	%r248, %r247, 23;
	mov.b32 	%f878, %r248;
	ex2.approx.ftz.f32 	%f879, %f877;
	mul.f32 	%f880, %f879, %f878;
	mul.f32 	%f1042, %f1030, %f880;
$L__BB2_99:
	cvt.s32.s16 	%r249, %rs113;
	mad.lo.s32 	%r250, %r4, %r249, %r5;
	shl.b32 	%r251, %r250, 2;
	mov.u32 	%r252, _ZZ26ExpProbPolynomBackwardImplILi12ELi256ELi16EEvfPKfiS1_iPKiS1_S1_S3_iPfE16localFeaturesDer;
	add.s32 	%r253, %r252, %r251;
	atom.shared.add.f32 	%f881, [%r253], %f1042;
$L__BB2_100:
	setp.lt.s32 	%p103, %r14, 12;
	@%p103 bra 	$L__BB2_104;
	setp.ne.s16 	%p104, %rs111, 0;
	mov.f32 	%f1043, 0f00000000;
	@%p104 bra 	$L__BB2_103;
	sub.f32 	%f883, %f993, %f1044;
	add.f32 	%f884, %f2, %f883;
	add.f32 	%f885, %f1056, %f884;
	fma.rn.f32 	%f886, %f885, 0f3BBB989D, 0f3F000000;
	cvt.sat.f32.f32 	%f887, %f886;
	mov.f32 	%f888, 0f4B400001;
	mov.f32 	%f889, 0f437C0000;
	fma.rm.f32 	%f890, %f887, %f889, %f888;
	add.f32 	%f891, %f890, 0fCB40007F;
	neg.f32 	%f892, %f891;
	fma.rn.f32 	%f893, %f885, 0f3FB8AA3B, %f892;
	fma.rn.f32 	%f894, %f885, 0f32A57060, %f893;
	mov.b32 	%r254, %f890;
	shl.b32 	%r255, %r254, 23;
	mov.b32 	%f895, %r255;
	ex2.approx.ftz.f32 	%f896, %f894;
	mul.f32 	%f897, %f896, %f895;
	mul.f32 	%f1043, %f1030, %f897;
$L__BB2_103:
	cvt.s32.s16 	%r256, %rs112;
	mad.lo.s32 	%r257, %r4, %r256, %r5;
	shl.b32 	%r258, %r257, 2;
	mov.u32 	%r259, _ZZ26ExpProbPolynomBackwardImplILi12ELi256ELi16EEvfPKfiS1_iPKiS1_S1_S3_iPfE16localFeaturesDer;
	add.s32 	%r260, %r259, %r258;
	atom.shared.add.f32 	%f898, [%r260], %f1043;
$L__BB2_104:
	add.s32 	%r281, %r281, %r8;
	setp.lt.s32 	%p105, %r281, %r56;
	@%p105 bra 	$L__BB2_4;
$L__BB2_105:
	bar.sync 	0;
	setp.ge.s32 	%p106, %r294, %r54;
	@%p106 bra 	$L__BB2_127;
	setp.lt.s32 	%p107, %r4, 1;
	@%p107 bra 	$L__BB2_122;
	and.b32  	%r23, %r4, 15;
	add.s32 	%r24, %r23, -1;
	and.b32  	%r25, %r4, 7;
	add.s32 	%r26, %r25, -1;
	and.b32  	%r27, %r4, 2147483632;
	and.b32  	%r28, %r4, 3;
	neg.s32 	%r29, %r27;
	shl.b32 	%r30, %r4, 2;
$L__BB2_108:
	setp.lt.u32 	%p112, %r4, 16;
	mul.lo.s32 	%r32, %r294, %r4;
	mov.f32 	%f1075, 0f00000000;
	mov.b32 	%r290, 0;
	@%p112 bra 	$L__BB2_111;
	mov.u32 	%r267, _ZZ26ExpProbPolynomBackwardImplILi12ELi256ELi16EEvfPKfiS1_iPKiS1_S1_S3_iPfE16localFeaturesDer;
	mad.lo.s32 	%r268, %r30, %r294, %r267;
	add.s32 	%r287, %r268, 32;
	mov.f32 	%f1075, 0f00000000;
	mov.u32 	%r288, %r29;
$L__BB2_110:
	.pragma "nounroll";
	ld.shared.f32 	%f907, [%r287+-32];
	add.f32 	%f908, %f1075, %f907;
	ld.shared.f32 	%f909, [%r287+-28];
	add.f32 	%f910, %f908, %f909;
	ld.shared.f32 	%f911, [%r287+-24];
	add.f32 	%f912, %f910, %f911;
	ld.shared.f32 	%f913, [%r287+-20];
	add.f32 	%f914, %f912, %f913;
	ld.shared.f32 	%f915, [%r287+-16];
	add.f32 	%f916, %f914, %f915;
	ld.shared.f32 	%f917, [%r287+-12];
	add.f32 	%f918, %f916, %f917;
	ld.shared.f32 	%f919, [%r287+-8];
	add.f32 	%f920, %f918, %f919;
	ld.shared.f32 	%f921, [%r287+-4];
	add.f32 	%f922, %f920, %f921;
	ld.shared.f32 	%f923, [%r287];
	add.f32 	%f924, %f922, %f923;
	ld.shared.f32 	%f925, [%r287+4];
	add.f32 	%f926, %f924, %f925;
	ld.shared.f32 	%f927, [%r287+8];
	add.f32 	%f928, %f926, %f927;
	ld.shared.f32 	%f929, [%r287+12];
	add.f32 	%f930, %f928, %f929;
	ld.shared.f32 	%f931, [%r287+16];
	add.f32 	%f932, %f930, %f931;
	ld.shared.f32 	%f933, [%r287+20];
	add.f32 	%f934, %f932, %f933;
	ld.shared.f32 	%f935, [%r287+24];
	add.f32 	%f936, %f934, %f935;
	ld.shared.f32 	%f937, [%r287+28];
	add.f32 	%f1075, %f936, %f937;
	add.s32 	%r288, %r288, 16;
	add.s32 	%r287, %r287, 64;
	setp.ne.s32 	%p113, %r288, 0;
	mov.u32 	%r290, %r27;
	@%p113 bra 	$L__BB2_110;
$L__BB2_111:
	setp.eq.s32 	%p114, %r23, 0;
	@%p114 bra 	$L__BB2_121;
	setp.lt.u32 	%p115, %r24, 7;
	@%p115 bra 	$L__BB2_114;
	add.s32 	%r269, %r290, %r32;
	shl.b32 	%r270, %r269, 2;
	mov.u32 	%r271, _ZZ26ExpProbPolynomBackwardImplILi12ELi256ELi16EEvfPKfiS1_iPKiS1_S1_S3_iPfE16localFeaturesDer;
	add.s32 	%r272, %r271, %r270;
	ld.shared.f32 	%f939, [%r272];
	add.f32 	%f940, %f1075, %f939;
	ld.shared.f32 	%f941, [%r272+4];
	add.f32 	%f942, %f940, %f941;
	ld.shared.f32 	%f943, [%r272+8];
	add.f32 	%f944, %f942, %f943;
	ld.shared.f32 	%f945, [%r272+12];
	add.f32 	%f946, %f944, %f945;
	ld.shared.f32 	%f947, [%r272+16];
	add.f32 	%f948, %f946, %f947;
	ld.shared.f32 	%f949, [%r272+20];
	add.f32 	%f950, %f948, %f949;
	ld.shared.f32 	%f951, [%r272+24];
	add.f32 	%f952, %f950, %f951;
	ld.shared.f32 	%f953, [%r272+28];
	add.f32 	%f1075, %f952, %f953;
	add.s32 	%r290, %r290, 8;
$L__BB2_114:
	setp.eq.s32 	%p116, %r25, 0;
	@%p116 bra 	$L__BB2_121;
	setp.lt.u32 	%p117, %r26, 3;
	@%p117 bra 	$L__BB2_117;
	add.s32 	%r273, %r290, %r32;
	shl.b32 	%r274, %r273, 2;
	mov.u32 	%r275, _ZZ26ExpProbPolynomBackwardImplILi12ELi256ELi16EEvfPKfiS1_iPKiS1_S1_S3_iPfE16localFeaturesDer;
	add.s32 	%r276, %r275, %r274;
	ld.shared.f32 	%f955, [%r276];
	add.f32 	%f956, %f1075, %f955;
	ld.shared.f32 	%f957, [%r276+4];
	add.f32 	%f958, %f956, %f957;
	ld.shared.f32 	%f959, [%r276+8];
	add.f32 	%f960, %f958, %f959;
	ld.shared.f32 	%f961, [%r276+12];
	add.f32 	%f1075, %f960, %f961;
	add.s32 	%r290, %r290, 4;
$L__BB2_117:
	setp.eq.s32 	%p118, %r28, 0;
	@%p118 bra 	$L__BB2_121;
	setp.eq.s32 	%p119, %r28, 1;
	add.s32 	%r277, %r290, %r32;
	shl.b32 	%r278, %r277, 2;
	mov.u32 	%r279, _ZZ26ExpProbPolynomBackwardImplILi12ELi256ELi16EEvfPKfiS1_iPKiS1_S1_S3_iPfE16localFeaturesDer;
	add.s32 	%r43, %r279, %r278;
	ld.shared.f32 	%f962, [%r43];
	add.f32 	%f1075, %f1075, %f962;
	@%p119 bra 	$L__BB2_121;
	setp.eq.s32 	%p120, %r28, 2;
	ld.shared.f32 	%f963, [%r43+4];
	add.f32 	%f1075, %f1075, %f963;
	@%p120 bra 	$L__BB2_121;
	ld.shared.f32 	%f964, [%r43+8];
	add.f32 	%f1075, %f1075, %f964;
$L__BB2_121:
	cvt.u64.u32 	%rd148, %r294;
	add.s64 	%rd149, %rd148, %rd2;
	shl.b64 	%rd150, %rd149, 2;
	add.s64 	%rd151, %rd1, %rd150;
	atom.global.add.f32 	%f965, [%rd151], %f1075;
	add.s32 	%r294, %r294, 256;
	setp.lt.s32 	%p121, %r294, %r54;
	@%p121 bra 	$L__BB2_108;
	bra.uni 	$L__BB2_127;
$L__BB2_122:
	not.b32 	%r261, %r294;
	add.s32 	%r45, %r54, %r261;
	and.b32  	%r262, %r45, 768;
	setp.eq.s32 	%p108, %r262, 768;
	@%p108 bra 	$L__BB2_125;
	shr.u32 	%r264, %r45, 8;
	add.s32 	%r265, %r264, 1;
	and.b32  	%r46, %r265, 3;
	mov.b32 	%r293, 0;
$L__BB2_124:
	.pragma "nounroll";
	cvt.u64.u32 	%rd140, %r294;
	add.s64 	%rd141, %rd140, %rd2;
	shl.b64 	%rd142, %rd141, 2;
	add.s64 	%rd143, %rd1, %rd142;
	atom.global.add.f32 	%f899, [%rd143], 0f00000000;
	add.s32 	%r294, %r294, 256;
	add.s32 	%r293, %r293, 1;
	setp.ne.s32 	%p109, %r293, %r46;
	@%p109 bra 	$L__BB2_124;
$L__BB2_125:
	setp.lt.u32 	%p110, %r45, 768;
	@%p110 bra 	$L__BB2_127;
$L__BB2_126:
	cvt.u64.u32 	%rd144, %r294;
	add.s64 	%rd145, %rd144, %rd2;
	shl.b64 	%rd146, %rd145, 2;
	add.s64 	%rd147, %rd1, %rd146;
	atom.global.add.f32 	%f900, [%rd147], 0f00000000;
	atom.global.add.f32 	%f901, [%rd147+1024], 0f00000000;
	atom.global.add.f32 	%f902, [%rd147+2048], 0f00000000;
	atom.global.add.f32 	%f903, [%rd147+3072], 0f00000000;
	add.s32 	%r294, %r294, 1024;
	setp.lt.s32 	%p111, %r294, %r54;
	@%p111 bra 	$L__BB2_126;
$L__BB2_127:
	ret;

}
	// .globl	_Z27SigmoidProbPolynomProbsImplPKfiPKiS0_S2_ifPf
.visible .entry _Z27SigmoidProbPolynomProbsImplPKfiPKiS0_S2_ifPf(
	.param .u64 .ptr .align 1 _Z27SigmoidProbPolynomProbsImplPKfiPKiS0_S2_ifPf_param_0,
	.param .u32 _Z27SigmoidProbPolynomProbsImplPKfiPKiS0_S2_ifPf_param_1,
	.param .u64 .ptr .align 1 _Z27SigmoidProbPolynomProbsImplPKfiPKiS0_S2_ifPf_param_2,
	.param .u64 .ptr .align 1 _Z27SigmoidProbPolynomProbsImplPKfiPKiS0_S2_ifPf_param_3,
	.param .u64 .ptr .align 1 _Z27SigmoidProbPolynomProbsImplPKfiPKiS0_S2_ifPf_param_4,
	.param .u32 _Z27SigmoidProbPolynomProbsImplPKfiPKiS0_S2_ifPf_param_5,
	.param .f32 _Z27SigmoidProbPolynomProbsImplPKfiPKiS0_S2_ifPf_param_6,
	.param .u64 .ptr .align 1 _Z27SigmoidProbPolynomProbsImplPKfiPKiS0_S2_ifPf_param_7
)
{
	.reg .pred 	%p<21>;
	.reg .b32 	%r<48>;
	.reg .b32 	%f<150>;
	.reg .b64 	%rd<49>;

	ld.param.u64 	%rd13, [_Z27SigmoidProbPolynomProbsImplPKfiPKiS0_S2_ifPf_param_0];
	ld.param.u32 	%r11, [_Z27SigmoidProbPolynomProbsImplPKfiPKiS0_S2_ifPf_param_1];
	ld.param.u64 	%rd14, [_Z27SigmoidProbPolynomProbsImplPKfiPKiS0_S2_ifPf_param_2];
	ld.param.u64 	%rd15, [_Z27SigmoidProbPolynomProbsImplPKfiPKiS0_S2_ifPf_param_3];
	ld.param.u64 	%rd16, [_Z27SigmoidProbPolynomProbsImplPKfiPKiS0_S2_ifPf_param_4];
	ld.param.u32 	%r12, [_Z27SigmoidProbPolynomProbsImplPKfiPKiS0_S2_ifPf_param_5];
	ld.param.f32 	%f21, [_Z27SigmoidProbPolynomProbsImplPKfiPKiS0_S2_ifPf_param_6];
	ld.param.u64 	%rd17, [_Z27SigmoidProbPolynomProbsImplPKfiPKiS0_S2_ifPf_param_7];
	mov.u32 	%r1, %tid.x;
	setp.ge.u32 	%p1, %r1, %r11;
	@%p1 bra 	$L__BB3_17;
	mov.u32 	%r46, %ctaid.x;
	cvt.u64.u32 	%rd1, %r1;
	setp.ge.s32 	%p2, %r46, %r12;
	@%p2 bra 	$L__BB3_17;
	neg.f32 	%f1, %f21;
	mov.u32 	%r3, %nctaid.x;
	cvta.to.global.u64 	%rd2, %rd16;
	cvta.to.global.u64 	%rd3, %rd17;
$L__BB3_3:
	mul.wide.s32 	%rd18, %r46, 4;
	add.s64 	%rd19, %rd2, %rd18;
	ld.global.u32 	%r13, [%rd19];
	cvt.s64.s32 	%rd4, %r13;
	ld.global.u32 	%r5, [%rd19+4];
	sub.s32 	%r6, %r5, %r13;
	setp.lt.s32 	%p3, %r6, 1;
	mov.f32 	%f149, 0f00000000;
	@%p3 bra 	$L__BB3_16;
	cvt.u32.u64 	%r14, %rd4;
	add.s32 	%r15, %r14, 1;
	setp.eq.s32 	%p4, %r5, %r15;
	mov.f32 	%f149, 0f00000000;
	mov.b64 	%rd48, 0;
	@%p4 bra 	$L__BB3_12;
	and.b32  	%r16, %r6, 2147483646;
	neg.s32 	%r47, %r16;
	shl.b64 	%rd21, %rd4, 2;
	add.s64 	%rd47, %rd15, %rd21;
	add.s64 	%rd46, %rd14, %rd21;
	mov.f32 	%f149, 0f00000000;
$L__BB3_6:
	// begin inline asm
	ld.global.nc.s32 %r17, [%rd46];
	// end inline asm
	// begin inline asm
	ld.global.nc.f32 %f26, [%rd47];
	// end inline asm
	mul.lo.s32 	%r18, %r17, %r11;
	cvt.s64.s32 	%rd25, %r18;
	add.s64 	%rd26, %rd25, %rd1;
	shl.b64 	%rd27, %rd26, 2;
	add.s64 	%rd24, %rd13, %rd27;
	// begin inline asm
	ld.global.nc.f32 %f27, [%rd24];
	// end inline asm
	sub.f32 	%f28, %f27, %f26;
	mul.f32 	%f144, %f28, %f1;
	fma.rn.f32 	%f29, %f144, 0f3BBB989D, 0f3F000000;
	cvt.sat.f32.f32 	%f30, %f29;
	mov.f32 	%f31, 0f4B400001;
	mov.f32 	%f32, 0f437C0000;
	fma.rm.f32 	%f33, %f30, %f32, %f31;
	add.f32 	%f34, %f33, 0fCB40007F;
	neg.f32 	%f35, %f34;
	fma.rn.f32 	%f36, %f144, 0f3FB8AA3B, %f35;
	fma.rn.f32 	%f37, %f144, 0f32A57060, %f36;
	mov.b32 	%r19, %f33;
	shl.b32 	%r20, %r19, 23;
	mov.b32 	%f38, %r20;
	ex2.approx.ftz.f32 	%f39, %f37;
	fma.rn.f32 	%f4, %f39, %f38, 0f3F800000;
	abs.f32 	%f40, %f4;
	setp.equ.f32 	%p5, %f40, 0f7F800000;
	@%p5 bra 	$L__BB3_8;
	setp.lt.f32 	%p6, %f4, 0f00800000;
	mul.f32 	%f41, %f4, 0f4B000000;
	selp.f32 	%f42, %f41, %f4, %p6;
	selp.f32 	%f43, 0fC1B80000, 0f00000000, %p6;
	mov.b32 	%r21, %f42;
	add.s32 	%r22, %r21, -1059760811;
	and.b32  	%r23, %r22, -8388608;
	sub.s32 	%r24, %r21, %r23;
	mov.b32 	%f44, %r24;
	cvt.rn.f32.s32 	%f45, %r23;
	fma.rn.f32 	%f46, %f45, 0f34000000, %f43;
	add.f32 	%f47, %f44, 0fBF800000;
	fma.rn.f32 	%f48, %f47, 0fBE055027, 0f3E1039F6;
	fma.rn.f32 	%f49, %f48, %f47, 0fBDF8CDCC;
	fma.rn.f32 	%f50, %f49, %f47, 0f3E0F2955;
	fma.rn.f32 	%f51, %f50, %f47, 0fBE2AD8B9;
	fma.rn.f32 	%f52, %f51, %f47, 0f3E4CED0B;
	fma.rn.f32 	%f53, %f52, %f47, 0fBE7FFF22;
	fma.rn.f32 	%f54, %f53, %f47, 0f3EAAAA78;
	fma.rn.f32 	%f55, %f54, %f47, 0fBF000000;
	mul.f32 	%f56, %f47, %f55;
	fma.rn.f32 	%f57, %f56, %f47, %f47;
	fma.rn.f32 	%f58, %f46, 0f3F317218, %f57;
	setp.gt.u32 	%p7, %r21, 2139095039;
	fma.rn.f32 	%f59, %f42, 0f7F800000, 0f7F800000;
	selp.f32 	%f60, %f59, %f58, %p7;
	setp.eq.f32 	%p8, %f42, 0f00000000;
	selp.f32 	%f144, 0fFF800000, %f60, %p8;
$L__BB3_8:
	sub.f32 	%f7, %f149, %f144;
	add.s64 	%rd28, %rd46, 4;
	// begin inline asm
	ld.global.nc.s32 %r25, [%rd28];
	// end inline asm
	add.s64 	%rd29, %rd47, 4;
	// begin inline asm
	ld.global.nc.f32 %f61, [%rd29];
	// end inline asm
	mul.lo.s32 	%r26, %r25, %r11;
	cvt.s64.s32 	%rd31, %r26;
	add.s64 	%rd32, %rd31, %rd1;
	shl.b64 	%rd33, %rd32, 2;
	add.s64 	%rd30, %rd13, %rd33;
	// begin inline asm
	ld.global.nc.f32 %f62, [%rd30];
	// end inline asm
	sub.f32 	%f63, %f62, %f61;
	mul.f32 	%f145, %f63, %f1;
	fma.rn.f32 	%f64, %f145, 0f3BBB989D, 0f3F000000;
	cvt.sat.f32.f32 	%f65, %f64;
	mov.f32 	%f66, 0f4B400001;
	mov.f32 	%f67, 0f437C0000;
	fma.rm.f32 	%f68, %f65, %f67, %f66;
	add.f32 	%f69, %f68, 0fCB40007F;
	neg.f32 	%f70, %f69;
	fma.rn.f32 	%f71, %f145, 0f3FB8AA3B, %f70;
	fma.rn.f32 	%f72, %f145, 0f32A57060, %f71;
	mov.b32 	%r27, %f68;
	shl.b32 	%r28, %r27, 23;
	mov.b32 	%f73, %r28;
	ex2.approx.ftz.f32 	%f74, %f72;
	fma.rn.f32 	%f9, %f74, %f73, 0f3F800000;
	abs.f32 	%f75, %f9;
	setp.equ.f32 	%p9, %f75, 0f7F800000;
	@%p9 bra 	$L__BB3_10;
	setp.lt.f32 	%p10, %f9, 0f00800000;
	mul.f32 	%f76, %f9, 0f4B000000;
	selp.f32 	%f77, %f76, %f9, %p10;
	selp.f32 	%f78, 0fC1B80000, 0f00000000, %p10;
	mov.b32 	%r29, %f77;
	add.s32 	%r30, %r29, -1059760811;
	and.b32  	%r31, %r30, -8388608;
	sub.s32 	%r32, %r29, %r31;
	mov.b32 	%f79, %r32;
	cvt.rn.f32.s32 	%f80, %r31;
	fma.rn.f32 	%f81, %f80, 0f34000000, %f78;
	add.f32 	%f82, %f79, 0fBF800000;
	fma.rn.f32 	%f83, %f82, 0fBE055027, 0f3E1039F6;
	fma.rn.f32 	%f84, %f83, %f82, 0fBDF8CDCC;
	fma.rn.f32 	%f85, %f84, %f82, 0f3E0F2955;
	fma.rn.f32 	%f86, %f85, %f82, 0fBE2AD8B9;
	fma.rn.f32 	%f87, %f86, %f82, 0f3E4CED0B;
	fma.rn.f32 	%f88, %f87, %f82, 0fBE7FFF22;
	fma.rn.f32 	%f89, %f88, %f82, 0f3EAAAA78;
	fma.rn.f32 	%f90, %f89, %f82, 0fBF000000;
	mul.f32 	%f91, %f82, %f90;
	fma.rn.f32 	%f92, %f91, %f82, %f82;
	fma.rn.f32 	%f93, %f81, 0f3F317218, %f92;
	setp.gt.u32 	%p11, %r29, 2139095039;
	fma.rn.f32 	%f94, %f77, 0f7F800000, 0f7F800000;
	selp.f32 	%f95, %f94, %f93, %p11;
	setp.eq.f32 	%p12, %f77, 0f00000000;
	selp.f32 	%f145, 0fFF800000, %f95, %p12;
$L__BB3_10:
	sub.f32 	%f149, %f7, %f145;
	add.s32 	%r47, %r47, 2;
	add.s64 	%rd47, %rd47, 8;
	add.s64 	%rd46, %rd46, 8;
	setp.ne.s32 	%p13, %r47, 0;
	@%p13 bra 	$L__BB3_6;
	and.b32  	%r33, %r6, 2147483646;
	cvt.u64.u32 	%rd48, %r33;
$L__BB3_12:
	and.b32  	%r34, %r6, 1;
	setp.eq.b32 	%p14, %r34, 1;
	not.pred 	%p15, %p14;
	@%p15 bra 	$L__BB3_16;
	add.s64 	%rd37, %rd48, %rd4;
	shl.b64 	%rd38, %rd37, 2;
	add.s64 	%rd34, %rd14, %rd38;
	// begin inline asm
	ld.global.nc.s32 %r35, [%rd34];
	// end inline asm
	add.s64 	%rd35, %rd15, %rd38;
	// begin inline asm
	ld.global.nc.f32 %f96, [%rd35];
	// end inline asm
	mul.lo.s32 	%r36, %r35, %r11;
	cvt.s64.s32 	%rd39, %r36;
	add.s64 	%rd40, %rd39, %rd1;
	shl.b64 	%rd41, %rd40, 2;
	add.s64 	%rd36, %rd13, %rd41;
	// begin inline asm
	ld.global.nc.f32 %f97, [%rd36];
	// end inline asm
	sub.f32 	%f98, %f97, %f96;
	mul.f32 	%f148, %f98, %f1;
	fma.rn.f32 	%f99, %f148, 0f3BBB989D, 0f3F000000;
	cvt.sat.f32.f32 	%f100, %f99;
	mov.f32 	%f101, 0f4B400001;
	mov.f32 	%f102, 0f437C0000;
	fma.rm.f32 	%f103, %f100, %f102, %f101;
	add.f32 	%f104, %f103, 0fCB40007F;
	neg.f32 	%f105, %f104;
	fma.rn.f32 	%f106, %f148, 0f3FB8AA3B, %f105;
	fma.rn.f32 	%f107, %f148, 0f32A57060, %f106;
	mov.b32 	%r37, %f103;
	shl.b32 	%r38, %r37, 23;
	mov.b32 	%f108, %r38;
	ex2.approx.ftz.f32 	%f109, %f107;
	fma.rn.f32 	%f16, %f109, %f108, 0f3F800000;
	abs.f32 	%f110, %f16;
	setp.equ.f32 	%p16, %f110, 0f7F800000;
	@%p16 bra 	$L__BB3_15;
	setp.lt.f32 	%p17, %f16, 0f00800000;
	mul.f32 	%f111, %f16, 0f4B000000;
	selp.f32 	%f112, %f111, %f16, %p17;
	selp.f32 	%f113, 0fC1B80000, 0f00000000, %p17;
	mov.b32 	%r39, %f112;
	add.s32 	%r40, %r39, -1059760811;
	and.b32  	%r41, %r40, -8388608;
	sub.s32 	%r42, %r39, %r41;
	mov.b32 	%f114, %r42;
	cvt.rn.f32.s32 	%f115, %r41;
	fma.rn.f32 	%f116, %f115, 0f34000000, %f113;
	add.f32 	%f117, %f114, 0fBF800000;
	fma.rn.f32 	%f118, %f117, 0fBE055027, 0f3E1039F6;
	fma.rn.f32 	%f119, %f118, %f117, 0fBDF8CDCC;
	fma.rn.f32 	%f120, %f119, %f117, 0f3E0F2955;
	fma.rn.f32 	%f121, %f120, %f117, 0fBE2AD8B9;
	fma.rn.f32 	%f122, %f121, %f117, 0f3E4CED0B;
	fma.rn.f32 	%f123, %f122, %f117, 0fBE7FFF22;
	fma.rn.f32 	%f124, %f123, %f117, 0f3EAAAA78;
	fma.rn.f32 	%f125, %f124, %f117, 0fBF000000;
	mul.f32 	%f126, %f117, %f125;
	fma.rn.f32 	%f127, %f126, %f117, %f117;
	fma.rn.f32 	%f128, %f116, 0f3F317218, %f127;
	setp.gt.u32 	%p18, %r39, 2139095039;
	fma.rn.f32 	%f129, %f112, 0f7F800000, 0f7F800000;
	selp.f32 	%f130, %f129, %f128, %p18;
	setp.eq.f32 	%p19, %f112, 0f00000000;
	selp.f32 	%f148, 0fFF800000, %f130, %p19;
$L__BB3_15:
	sub.f32 	%f149, %f149, %f148;
$L__BB3_16:
	fma.rn.f32 	%f131, %f149, 0f3BBB989D, 0f3F000000;
	cvt.sat.f32.f32 	%f132, %f131;
	mov.f32 	%f133, 0f4B400001;
	mov.f32 	%f134, 0f437C0000;
	fma.rm.f32 	%f135, %f132, %f134, %f133;
	add.f32 	%f136, %f135, 0fCB40007F;
	neg.f32 	%f137, %f136;
	fma.rn.f32 	%f138, %f149, 0f3FB8AA3B, %f137;
	fma.rn.f32 	%f139, %f149, 0f32A57060, %f138;
	mov.b32 	%r43, %f135;
	shl.b32 	%r44, %r43, 23;
	mov.b32 	%f140, %r44;
	ex2.approx.ftz.f32 	%f141, %f139;
	mul.f32 	%f142, %f141, %f140;
	mul.lo.s32 	%r45, %r46, %r11;
	cvt.s64.s32 	%rd42, %r45;
	add.s64 	%rd43, %rd42, %rd1;
	shl.b64 	%rd44, %rd43, 2;
	add.s64 	%rd45, %rd3, %rd44;
	st.global.f32 	[%rd45], %f142;
	add.s32 	%r46, %r46, %r3;
	setp.lt.s32 	%p20, %r46, %r12;
	@%p20 bra 	$L__BB3_3;
$L__BB3_17:
	ret;

}
	// .globl	_Z29SigmoidProbPolynomForwardImplPKfiS0_iiPf
.visible .entry _Z29SigmoidProbPolynomForwardImplPKfiS0_iiPf(
	.param .u64 .ptr .align 1 _Z29SigmoidProbPolynomForwardImplPKfiS0_iiPf_param_0,
	.param .u32 _Z29SigmoidProbPolynomForwardImplPKfiS0_iiPf_param_1,
	.param .u64 .ptr .align 1 _Z29SigmoidProbPolynomForwardImplPKfiS0_iiPf_param_2,
	.param .u32 _Z29SigmoidProbPolynomForwardImplPKfiS0_iiPf_param_3,
	.param .u32 _Z29SigmoidProbPolynomForwardImplPKfiS0_iiPf_param_4,
	.param .u64 .ptr .align 1 _Z29SigmoidProbPolynomForwardImplPKfiS0_iiPf_param_5
)
{
	.reg .pred 	%p<4>;
	.reg .b32 	%r<14>;
	.reg .b32 	%f<11>;
	.reg .b64 	%rd<19>;

	ld.param.u64 	%rd3, [_Z29SigmoidProbPolynomForwardImplPKfiS0_iiPf_param_0];
	ld.param.u32 	%r7, [_Z29SigmoidProbPolynomForwardImplPKfiS0_iiPf_param_1];
	ld.param.u64 	%rd4, [_Z29SigmoidProbPolynomForwardImplPKfiS0_iiPf_param_2];
	ld.param.u32 	%r8, [_Z29SigmoidProbPolynomForwardImplPKfiS0_iiPf_param_3];
	ld.param.u32 	%r9, [_Z29SigmoidProbPolynomForwardImplPKfiS0_iiPf_param_4];
	ld.param.u64 	%rd5, [_Z29SigmoidProbPolynomForwardImplPKfiS0_iiPf_param_5];
	mov.u32 	%r1, %ctaid.y;
	mov.u32 	%r2, %tid.x;
	setp.ge.s32 	%p1, %r2, %r7;
	@%p1 bra 	$L__BB4_5;
	mov.u32 	%r13, %ctaid.x;
	cvt.u64.u32 	%rd1, %r2;
	setp.ge.s32 	%p2, %r13, %r8;
	mov.f32 	%f10, 0f00000000;
	@%p2 bra 	$L__BB4_4;
	mov.u32 	%r4, %nctaid.x;
	cvt.u64.u32 	%rd2, %r1;
	mov.f32 	%f10, 0f00000000;
$L__BB4_3:
	mul.lo.s32 	%r10, %r13, %r7;
	cvt.s64.s32 	%rd8, %r10;
	add.s64 	%rd9, %rd8, %rd1;
	shl.b64 	%rd10, %rd9, 2;
	add.s64 	%rd6, %rd3, %rd10;
	// begin inline asm
	ld.global.nc.f32 %f6, [%rd6];
	// end inline asm
	mul.lo.s32 	%r11, %r13, %r9;
	cvt.s64.s32 	%rd11, %r11;
	add.s64 	%rd12, %rd11, %rd2;
	shl.b64 	%rd13, %rd12, 2;
	add.s64 	%rd7, %rd4, %rd13;
	// begin inline asm
	ld.global.nc.f32 %f7, [%rd7];
	// end inline asm
	fma.rn.f32 	%f10, %f6, %f7, %f10;
	add.s32 	%r13, %r13, %r4;
	setp.lt.s32 	%p3, %r13, %r8;
	@%p3 bra 	$L__BB4_3;
$L__BB4_4:
	mul.lo.s32 	%r12, %r7, %r1;
	cvt.u64.u32 	%rd14, %r12;
	add.s64 	%rd15, %rd14, %rd1;
	cvta.to.global.u64 	%rd16, %rd5;
	shl.b64 	%rd17, %rd15, 2;
	add.s64 	%rd18, %rd16, %rd17;
	atom.global.add.f32 	%f8, [%rd18], %f10;
$L__BB4_5:
	ret;

}
	// .globl	_Z30SigmoidProbPolynomBackwardImplILi12ELi256ELi16EEvfPKfiS1_iPKiS1_S1_S3_iPf
.visible .entry _Z30SigmoidProbPolynomBackwardImplILi12ELi256ELi16EEvfPKfiS1_iPKiS1_S1_S3_iPf(
	.param .f32 _Z30SigmoidProbPolynomBackwardImplILi12ELi256ELi16EEvfPKfiS1_iPKiS1_S1_S3_iPf_param_0,
	.param .u64 .ptr .align 1 _Z30SigmoidProbPolynomBackwardImplILi12ELi256ELi16EEvfPKfiS1_iPKiS1_S1_S3_iPf_param_1,
	.param .u32 _Z30SigmoidProbPolynomBackwardImplILi12ELi256ELi16EEvfPKfiS1_iPKiS1_S1_S3_iPf_param_2,
	.param .u64 .ptr .align 1 _Z30SigmoidProbPolynomBackwardImplILi12ELi256ELi16EEvfPKfiS1_iPKiS1_S1_S3_iPf_param_3,
	.param .u32 _Z30SigmoidProbPolynomBackwardImplILi12ELi256ELi16EEvfPKfiS1_iPKiS1_S1_S3_iPf_param_4,
	.param .u64 .ptr .align 1 _Z30SigmoidProbPolynomBackwardImplILi12ELi256ELi16EEvfPKfiS1_iPKiS1_S1_S3_iPf_param_5,
	.param .u64 .ptr .align 1 _Z30SigmoidProbPolynomBackwardImplILi12ELi256ELi16EEvfPKfiS1_iPKiS1_S1_S3_iPf_param_6,
	.param .u64 .ptr .align 1 _Z30SigmoidProbPolynomBackwardImplILi12ELi256ELi16EEvfPKfiS1_iPKiS1_S1_S3_iPf_param_7,
	.param .u64 .ptr .align 1 _Z30SigmoidProbPolynomBackwardImplILi12ELi256ELi16EEvfPKfiS1_iPKiS1_S1_S3_iPf_param_8,
	.param .u32 _Z30SigmoidProbPolynomBackwardImplILi12ELi256ELi16EEvfPKfiS1_iPKiS1_S1_S3_iPf_param_9,
	.param .u64 .ptr .align 1 _Z30SigmoidProbPolynomBackwardImplILi12ELi256ELi16EEvfPKfiS1_iPKiS1_S1_S3_iPf_param_10
)
{
	.reg .pred 	%p<107>;
	.reg .b16 	%rs<86>;
	.reg .b32 	%r<306>;
	.reg .b32 	%f<958>;
	.reg .b64 	%rd<155>;
	.reg .b64 	%fd<50>;
	// demoted variable
	.shared .align 4 .b8 _ZZ30SigmoidProbPolynomBackwardImplILi12ELi256ELi16EEvfPKfiS1_iPKiS1_S1_S3_iPfE16localFeaturesDer[16384];
	ld.param.f32 	%f151, [_Z30SigmoidProbPolynomBackwardImplILi12ELi256ELi16EEvfPKfiS1_iPKiS1_S1_S3_iPf_param_0];
	ld.param.u64 	%rd9, [_Z30SigmoidProbPolynomBackwardImplILi12ELi256ELi16EEvfPKfiS1_iPKiS1_S1_S3_iPf_param_1];
	ld.param.u32 	%r66, [_Z30SigmoidProbPolynomBackwardImplILi12ELi256ELi16EEvfPKfiS1_iPKiS1_S1_S3_iPf_param_2];
	ld.param.u64 	%rd10, [_Z30SigmoidProbPolynomBackwardImplILi12ELi256ELi16EEvfPKfiS1_iPKiS1_S1_S3_iPf_param_3];
	ld.param.u32 	%r67, [_Z30SigmoidProbPolynomBackwardImplILi12ELi256ELi16EEvfPKfiS1_iPKiS1_S1_S3_iPf_param_4];
	ld.param.u64 	%rd13, [_Z30SigmoidProbPolynomBackwardImplILi12ELi256ELi16EEvfPKfiS1_iPKiS1_S1_S3_iPf_param_7];
	ld.param.u32 	%r68, [_Z30SigmoidProbPolynomBackwardImplILi12ELi256ELi16EEvfPKfiS1_iPKiS1_S1_S3_iPf_param_9];
	ld.param.u64 	%rd15, [_Z30SigmoidProbPolynomBackwardImplILi12ELi256ELi16EEvfPKfiS1_iPKiS1_S1_S3_iPf_param_10];
	cvta.to.global.u64 	%rd1, %rd15;
	mov.u32 	%r69, %ctaid.y;
	mul.lo.s32 	%r70, %r66, %r69;
	cvt.s64.s32 	%rd2, %r70;
	mul.lo.s32 	%r71, %r67, %r69;
	cvt.s64.s32 	%rd3, %r71;
	mov.u32 	%r304, %tid.x;
	mov.u32 	%r73, _ZZ30SigmoidProbPolynomBackwardImplILi12ELi256ELi16EEvfPKfiS1_iPKiS1_S1_S3_iPfE16localFeaturesDer;
	mov.u32 	%r290, %r304;
$L__BB5_1:
	shl.b32 	%r72, %r290, 2;
	add.s32 	%r74, %r73, %r72;
	mov.b32 	%r75, 0;
	st.shared.u32 	[%r74], %r75;
	add.s32 	%r3, %r290, 256;
	setp.lt.u32 	%p1, %r290, 3840;
	mov.u32 	%r290, %r3;
	@%p1 bra 	$L__BB5_1;
	bar.sync 	0;
	add.s32 	%r76, %r66, 255;
	shr.s32 	%r77, %r76, 31;
	shr.u32 	%r78, %r77, 24;
	add.s32 	%r79, %r76, %r78;
	and.b32  	%r80, %r79, -256;
	div.s32 	%r4, 4096, %r80;
	rem.u32 	%r5, %r304, %r4;
	mov.u32 	%r81, %ctaid.x;
	mov.u32 	%r6, %ntid.x;
	mad.lo.s32 	%r291, %r81, %r6, %r304;
	setp.ge.s32 	%p2, %r291, %r68;
	@%p2 bra 	$L__BB5_93;
	neg.f32 	%f1, %f151;
	mov.u32 	%r82, %nctaid.x;
	mul.lo.s32 	%r8, %r82, %r6;
	add.s32 	%r83, %r67, -1;
	mul.hi.u32 	%r84, %r83, -858993459;
	shr.u32 	%r85, %r84, 3;
	mul.lo.s32 	%r86, %r85, 10;
	sub.s32 	%r87, %r83, %r86;
	add.s32 	%r9, %r87, 1;
	setp.eq.s32 	%p3, %r9, 10;
	selp.b32 	%r10, 0, %r9, %p3;
	sub.s32 	%r11, %r67, %r10;
$L__BB5_4:
	ld.param.u64 	%rd154, [_Z30SigmoidProbPolynomBackwardImplILi12ELi256ELi16EEvfPKfiS1_iPKiS1_S1_S3_iPf_param_8];
	cvta.to.global.u64 	%rd16, %rd154;
	mul.wide.s32 	%rd17, %r291, 4;
	add.s64 	%rd18, %rd16, %rd17;
	ld.global.u32 	%r13, [%rd18];
	ld.global.u32 	%r88, [%rd18+4];
	sub.s32 	%r14, %r88, %r13;
	setp.eq.s32 	%p4, %r14, 0;
	@%p4 bra 	$L__BB5_92;
	ld.param.u64 	%rd153, [_Z30SigmoidProbPolynomBackwardImplILi12ELi256ELi16EEvfPKfiS1_iPKiS1_S1_S3_iPf_param_6];
	ld.param.u64 	%rd152, [_Z30SigmoidProbPolynomBackwardImplILi12ELi256ELi16EEvfPKfiS1_iPKiS1_S1_S3_iPf_param_5];
	setp.lt.s32 	%p5, %r14, 1;
	mul.wide.s32 	%rd19, %r13, 4;
	add.s64 	%rd4, %rd152, %rd19;
	add.s64 	%rd5, %rd153, %rd19;
	mov.f32 	%f902, 0f00000000;
	@%p5 bra 	$L__BB5_9;
	// begin inline asm
	ld.global.nc.s32 %r89, [%rd4];
	// end inline asm
	// begin inline asm
	ld.global.nc.f32 %f154, [%rd5];
	// end inline asm
	cvt.s64.s32 	%rd23, %r89;
	add.s64 	%rd24, %rd23, %rd2;
	shl.b64 	%rd25, %rd24, 2;
	add.s64 	%rd22, %rd9, %rd25;
	// begin inline asm
	ld.global.nc.f32 %f155, [%rd22];
	// end inline asm
	sub.f32 	%f156, %f155, %f154;
	mul.f32 	%f897, %f156, %f1;
	fma.rn.f32 	%f157, %f897, 0f3BBB989D, 0f3F000000;
	cvt.sat.f32.f32 	%f158, %f157;
	mov.f32 	%f159, 0f4B400001;
	mov.f32 	%f160, 0f437C0000;
	fma.rm.f32 	%f161, %f158, %f160, %f159;
	add.f32 	%f162, %f161, 0fCB40007F;
	neg.f32 	%f163, %f162;
	fma.rn.f32 	%f164, %f897, 0f3FB8AA3B, %f163;
	fma.rn.f32 	%f165, %f897, 0f32A57060, %f164;
	mov.b32 	%r90, %f161;
	shl.b32 	%r91, %r90, 23;
	mov.b32 	%f166, %r91;
	ex2.approx.ftz.f32 	%f167, %f165;
	fma.rn.f32 	%f15, %f167, %f166, 0f3F800000;
	abs.f32 	%f168, %f15;
	setp.equ.f32 	%p6, %f168, 0f7F800000;
	@%p6 bra 	$L__BB5_8;
	setp.lt.f32 	%p7, %f15, 0f00800000;
	mul.f32 	%f169, %f15, 0f4B000000;
	selp.f32 	%f170, %f169, %f15, %p7;
	selp.f32 	%f171, 0fC1B80000, 0f00000000, %p7;
	mov.b32 	%r92, %f170;
	add.s32 	%r93, %r92, -1059760811;
	and.b32  	%r94, %r93, -8388608;
	sub.s32 	%r95, %r92, %r94;
	mov.b32 	%f172, %r95;
	cvt.rn.f32.s32 	%f173, %r94;
	fma.rn.f32 	%f174, %f173, 0f34000000, %f171;
	add.f32 	%f175, %f172, 0fBF800000;
	fma.rn.f32 	%f176, %f175, 0fBE055027, 0f3E1039F6;
	fma.rn.f32 	%f177, %f176, %f175, 0fBDF8CDCC;
	fma.rn.f32 	%f178, %f177, %f175, 0f3E0F2955;
	fma.rn.f32 	%f179, %f178, %f175, 0fBE2AD8B9;
	fma.rn.f32 	%f180, %f179, %f175, 0f3E4CED0B;
	fma.rn.f32 	%f181, %f180, %f175, 0fBE7FFF22;
	fma.rn.f32 	%f182, %f181, %f175, 0f3EAAAA78;
	fma.rn.f32 	%f183, %f182, %f175, 0fBF000000;
	mul.f32 	%f184, %f175, %f183;
	fma.rn.f32 	%f185, %f184, %f175, %f175;
	fma.rn.f32 	%f186, %f174, 0f3F317218, %f185;
	setp.gt.u32 	%p8, %r92, 2139095039;
	fma.rn.f32 	%f187, %f170, 0f7F800000, 0f7F800000;
	selp.f32 	%f188, %f187, %f186, %p8;
	setp.eq.f32 	%p9, %f170, 0f00000000;
	selp.f32 	%f897, 0fFF800000, %f188, %p9;
$L__BB5_8:
	neg.f32 	%f896, %f897;
	mov.f32 	%f189, 0f00000000;
	sub.f32 	%f902, %f189, %f897;
	cvt.u16.u32 	%rs61, %r89;
$L__BB5_9:
	setp.lt.s32 	%p10, %r14, 2;
	@%p10 bra 	$L__BB5_13;
	add.s64 	%rd26, %rd4, 4;
	// begin inline asm
	ld.global.nc.s32 %r96, [%rd26];
	// end inline asm
	add.s64 	%rd27, %rd5, 4;
	// begin inline asm
	ld.global.nc.f32 %f190, [%rd27];
	// end inline asm
	cvt.s64.s32 	%rd29, %r96;
	add.s64 	%rd30, %rd29, %rd2;
	shl.b64 	%rd31, %rd30, 2;
	add.s64 	%rd28, %rd9, %rd31;
	// begin inline asm
	ld.global.nc.f32 %f191, [%rd28];
	// end inline asm
	sub.f32 	%f192, %f191, %f190;
	mul.f32 	%f900, %f192, %f1;
	fma.rn.f32 	%f193, %f900, 0f3BBB989D, 0f3F000000;
	cvt.sat.f32.f32 	%f194, %f193;
	mov.f32 	%f195, 0f4B400001;
	mov.f32 	%f196, 0f437C0000;
	fma.rm.f32 	%f197, %f194, %f196, %f195;
	add.f32 	%f198, %f197, 0fCB40007F;
	neg.f32 	%f199, %f198;
	fma.rn.f32 	%f200, %f900, 0f3FB8AA3B, %f199;
	fma.rn.f32 	%f201, %f900, 0f32A57060, %f200;
	mov.b32 	%r97, %f197;
	shl.b32 	%r98, %r97, 23;
	mov.b32 	%f202, %r98;
	ex2.approx.ftz.f32 	%f203, %f201;
	fma.rn.f32 	%f23, %f203, %f202, 0f3F800000;
	abs.f32 	%f204, %f23;
	setp.equ.f32 	%p11, %f204, 0f7F800000;
	@%p11 bra 	$L__BB5_12;
	setp.lt.f32 	%p12, %f23, 0f00800000;
	mul.f32 	%f205, %f23, 0f4B000000;
	selp.f32 	%f206, %f205, %f23, %p12;
	selp.f32 	%f207, 0fC1B80000, 0f00000000, %p12;
	mov.b32 	%r99, %f206;
	add.s32 	%r100, %r99, -1059760811;
	and.b32  	%r101, %r100, -8388608;
	sub.s32 	%r102, %r99, %r101;
	mov.b32 	%f208, %r102;
	cvt.rn.f32.s32 	%f209, %r101;
	fma.rn.f32 	%f210, %f209, 0f34000000, %f207;
	add.f32 	%f211, %f208, 0fBF800000;
	fma.rn.f32 	%f212, %f211, 0fBE055027, 0f3E1039F6;
	fma.rn.f32 	%f213, %f212, %f211, 0fBDF8CDCC;
	fma.rn.f32 	%f214, %f213, %f211, 0f3E0F2955;
	fma.rn.f32 	%f215, %f214, %f211, 0fBE2AD8B9;
	fma.rn.f32 	%f216, %f215, %f211, 0f3E4CED0B;
	fma.rn.f32 	%f217, %f216, %f211, 0fBE7FFF22;
	fma.rn.f32 	%f218, %f217, %f211, 0f3EAAAA78;
	fma.rn.f32 	%f219, %f218, %f211, 0fBF000000;
	mul.f32 	%f220, %f211, %f219;
	fma.rn.f32 	%f221, %f220, %f211, %f211;
	fma.rn.f32 	%f222, %f210, 0f3F317218, %f221;
	setp.gt.u32 	%p13, %r99, 2139095039;
	fma.rn.f32 	%f223, %f206, 0f7F800000, 0f7F800000;
	selp.f32 	%f224, %f223, %f222, %p13;
	setp.eq.f32 	%p14, %f206, 0f00000000;
	selp.f32 	%f900, 0fFF800000, %f224, %p14;
$L__BB5_12:
	neg.f32 	%f895, %f900;
	sub.f32 	%f902, %f902, %f900;
	cvt.u16.u32 	%rs60, %r96;
$L__BB5_13:
	setp.lt.s32 	%p15, %r14, 3;
	@%p15 bra 	$L__BB5_17;
	add.s64 	%rd32, %rd4, 8;
	// begin inline asm
	ld.global.nc.s32 %r103, [%rd32];
	// end inline asm
	add.s64 	%rd33, %rd5, 8;
	// begin inline asm
	ld.global.nc.f32 %f225, [%rd33];
	// end inline asm
	cvt.s64.s32 	%rd35, %r103;
	add.s64 	%rd36, %rd35, %rd2;
	shl.b64 	%rd37, %rd36, 2;
	add.s64 	%rd34, %rd9, %rd37;
	// begin inline asm
	ld.global.nc.f32 %f226, [%rd34];
	// end inline asm
	sub.f32 	%f227, %f226, %f225;
	mul.f32 	%f903, %f227, %f1;
	fma.rn.f32 	%f228, %f903, 0f3BBB989D, 0f3F000000;
	cvt.sat.f32.f32 	%f229, %f228;
	mov.f32 	%f230, 0f4B400001;
	mov.f32 	%f231, 0f437C0000;
	fma.rm.f32 	%f232, %f229, %f231, %f230;
	add.f32 	%f233, %f232, 0fCB40007F;
	neg.f32 	%f234, %f233;
	fma.rn.f32 	%f235, %f903, 0f3FB8AA3B, %f234;
	fma.rn.f32 	%f236, %f903, 0f32A57060, %f235;
	mov.b32 	%r104, %f232;
	shl.b32 	%r105, %r104, 23;
	mov.b32 	%f237, %r105;
	ex2.approx.ftz.f32 	%f238, %f236;
	fma.rn.f32 	%f31, %f238, %f237, 0f3F800000;
	abs.f32 	%f239, %f31;
	setp.equ.f32 	%p16, %f239, 0f7F800000;
	@%p16 bra 	$L__BB5_16;
	setp.lt.f32 	%p17, %f31, 0f00800000;
	mul.f32 	%f240, %f31, 0f4B000000;
	selp.f32 	%f241, %f240, %f31, %p17;
	selp.f32 	%f242, 0fC1B80000, 0f00000000, %p17;
	mov.b32 	%r106, %f241;
	add.s32 	%r107, %r106, -1059760811;
	and.b32  	%r108, %r107, -8388608;
	sub.s32 	%r109, %r106, %r108;
	mov.b32 	%f243, %r109;
	cvt.rn.f32.s32 	%f244, %r108;
	fma.rn.f32 	%f245, %f244, 0f34000000, %f242;
	add.f32 	%f246, %f243, 0fBF800000;
	fma.rn.f32 	%f247, %f246, 0fBE055027, 0f3E1039F6;
	fma.rn.f32 	%f248, %f247, %f246, 0fBDF8CDCC;
	fma.rn.f32 	%f249, %f248, %f246, 0f3E0F2955;
	fma.rn.f32 	%f250, %f249, %f246, 0fBE2AD8B9;
	fma.rn.f32 	%f251, %f250, %f246, 0f3E4CED0B;
	fma.rn.f32 	%f252, %f251, %f246, 0fBE7FFF22;
	fma.rn.f32 	%f253, %f252, %f246, 0f3EAAAA78;
	fma.rn.f32 	%f254, %f253, %f246, 0fBF000000;
	mul.f32 	%f255, %f246, %f254;
	fma.rn.f32 	%f256, %f255, %f246, %f246;
	fma.rn.f32 	%f257, %f245, 0f3F317218, %f256;
	setp.gt.u32 	%p18, %r106, 2139095039;
	fma.rn.f32 	%f258, %f241, 0f7F800000, 0f7F800000;
	selp.f32 	%f259, %f258, %f257, %p18;
	setp.eq.f32 	%p19, %f241, 0f00000000;
	selp.f32 	%f903, 0fFF800000, %f259, %p19;
$L__BB5_16:
	neg.f32 	%f894, %f903;
	sub.f32 	%f902, %f902, %f903;
	cvt.u16.u32 	%rs59, %r103;
$L__BB5_17:
	setp.lt.s32 	%p20, %r14, 4;
	@%p20 bra 	$L__BB5_21;
	add.s64 	%rd38, %rd4, 12;
	// begin inline asm
	ld.global.nc.s32 %r110, [%rd38];
	// end inline asm
	add.s64 	%rd39, %rd5, 12;
	// begin inline asm
	ld.global.nc.f32 %f260, [%rd39];
	// end inline asm
	cvt.s64.s32 	%rd41, %r110;
	add.s64 	%rd42, %rd41, %rd2;
	shl.b64 	%rd43, %rd42, 2;
	add.s64 	%rd40, %rd9, %rd43;
	// begin inline asm
	ld.global.nc.f32 %f261, [%rd40];
	// end inline asm
	sub.f32 	%f262, %f261, %f260;
	mul.f32 	%f906, %f262, %f1;
	fma.rn.f32 	%f263, %f906, 0f3BBB989D, 0f3F000000;
	cvt.sat.f32.f32 	%f264, %f263;
	mov.f32 	%f265, 0f4B400001;
	mov.f32 	%f266, 0f437C0000;
	fma.rm.f32 	%f267, %f264, %f266, %f265;
	add.f32 	%f268, %f267, 0fCB40007F;
	neg.f32 	%f269, %f268;
	fma.rn.f32 	%f270, %f906, 0f3FB8AA3B, %f269;
	fma.rn.f32 	%f271, %f906, 0f32A57060, %f270;
	mov.b32 	%r111, %f267;
	shl.b32 	%r112, %r111, 23;
	mov.b32 	%f272, %r112;
	ex2.approx.ftz.f32 	%f273, %f271;
	fma.rn.f32 	%f39, %f273, %f272, 0f3F800000;
	abs.f32 	%f274, %f39;
	setp.equ.f32 	%p21, %f274, 0f7F800000;
	@%p21 bra 	$L__BB5_20;
	setp.lt.f32 	%p22, %f39, 0f00800000;
	mul.f32 	%f275, %f39, 0f4B000000;
	selp.f32 	%f276, %f275, %f39, %p22;
	selp.f32 	%f277, 0fC1B80000, 0f00000000, %p22;
	mov.b32 	%r113, %f276;
	add.s32 	%r114, %r113, -1059760811;
	and.b32  	%r115, %r114, -8388608;
	sub.s32 	%r116, %r113, %r115;
	mov.b32 	%f278, %r116;
	cvt.rn.f32.s32 	%f279, %r115;
	fma.rn.f32 	%f280, %f279, 0f34000000, %f277;
	add.f32 	%f281, %f278, 0fBF800000;
	fma.rn.f32 	%f282, %f281, 0fBE055027, 0f3E1039F6;
	fma.rn.f32 	%f283, %f282, %f281, 0fBDF8CDCC;
	fma.rn.f32 	%f284, %f283, %f281, 0f3E0F2955;
	fma.rn.f32 	%f285, %f284, %f281, 0fBE2AD8B9;
	fma.rn.f32 	%f286, %f285, %f281, 0f3E4CED0B;
	fma.rn.f32 	%f287, %f286, %f281, 0fBE7FFF22;
	fma.rn.f32 	%f288, %f287, %f281, 0f3EAAAA78;
	fma.rn.f32 	%f289, %f288, %f281, 0fBF000000;
	mul.f32 	%f290, %f281, %f289;
	fma.rn.f32 	%f291, %f290, %f281, %f281;
	fma.rn.f32 	%f292, %f280, 0f3F317218, %f291;
	setp.gt.u32 	%p23, %r113, 2139095039;
	fma.rn.f32 	%f293, %f276, 0f7F800000, 0f7F800000;
	selp.f32 	%f294, %f293, %f292, %p23;
	setp.eq.f32 	%p24, %f276, 0f00000000;
	selp.f32 	%f906, 0fFF800000, %f294, %p24;
$L__BB5_20:
	neg.f32 	%f893, %f906;
	sub.f32 	%f902, %f902, %f906;
	cvt.u16.u32 	%rs58, %r110;
$L__BB5_21:
	setp.lt.s32 	%p25, %r14, 5;
	@%p25 bra 	$L__BB5_25;
	add.s64 	%rd44, %rd4, 16;
	// begin inline asm
	ld.global.nc.s32 %r117, [%rd44];
	// end inline asm
	add.s64 	%rd45, %rd5, 16;
	// begin inline asm
	ld.global.nc.f32 %f295, [%rd45];
	// end inline asm
	cvt.s64.s32 	%rd47, %r117;
	add.s64 	%rd48, %rd47, %rd2;
	shl.b64 	%rd49, %rd48, 2;
	add.s64 	%rd46, %rd9, %rd49;
	// begin inline asm
	ld.global.nc.f32 %f296, [%rd46];
	// end inline asm
	sub.f32 	%f297, %f296, %f295;
	mul.f32 	%f909, %f297, %f1;
	fma.rn.f32 	%f298, %f909, 0f3BBB989D, 0f3F000000;
	cvt.sat.f32.f32 	%f299, %f298;
	mov.f32 	%f300, 0f4B400001;
	mov.f32 	%f301, 0f437C0000;
	fma.rm.f32 	%f302, %f299, %f301, %f300;
	add.f32 	%f303, %f302, 0fCB40007F;
	neg.f32 	%f304, %f303;
	fma.rn.f32 	%f305, %f909, 0f3FB8AA3B, %f304;
	fma.rn.f32 	%f306, %f909, 0f32A57060, %f305;
	mov.b32 	%r118, %f302;
	shl.b32 	%r119, %r118, 23;
	mov.b32 	%f307, %r119;
	ex2.approx.ftz.f32 	%f308, %f306;
	fma.rn.f32 	%f47, %f308, %f307, 0f3F800000;
	abs.f32 	%f309, %f47;
	setp.equ.f32 	%p26, %f309, 0f7F800000;
	@%p26 bra 	$L__BB5_24;
	setp.lt.f32 	%p27, %f47, 0f00800000;
	mul.f32 	%f310, %f47, 0f4B000000;
	selp.f32 	%f311, %f310, %f47, %p27;
	selp.f32 	%f312, 0fC1B80000, 0f00000000, %p27;
	mov.b32 	%r120, %f311;
	add.s32 	%r121, %r120, -1059760811;
	and.b32  	%r122, %r121, -8388608;
	sub.s32 	%r123, %r120, %r122;
	mov.b32 	%f313, %r123;
	cvt.rn.f32.s32 	%f314, %r122;
	fma.rn.f32 	%f315, %f314, 0f34000000, %f312;
	add.f32 	%f316, %f313, 0fBF800000;
	fma.rn.f32 	%f317, %f316, 0fBE055027, 0f3E1039F6;
	fma.rn.f32 	%f318, %f317, %f316, 0fBDF8CDCC;
	fma.rn.f32 	%f319, %f318, %f316, 0f3E0F2955;
	fma.rn.f32 	%f320, %f319, %f316, 0fBE2AD8B9;
	fma.rn.f32 	%f321, %f320, %f316, 0f3E4CED0B;
	fma.rn.f32 	%f322, %f321, %f316, 0fBE7FFF22;
	fma.rn.f32 	%f323, %f322, %f316, 0f3EAAAA78;
	fma.rn.f32 	%f324, %f323, %f316, 0fBF000000;
	mul.f32 	%f325, %f316, %f324;
	fma.rn.f32 	%f326, %f325, %f316, %f316;
	fma.rn.f32 	%f327, %f315, 0f3F317218, %f326;
	setp.gt.u32 	%p28, %r120, 2139095039;
	fma.rn.f32 	%f328, %f311, 0f7F800000, 0f7F800000;
	selp.f32 	%f329, %f328, %f327, %p28;
	setp.eq.f32 	%p29, %f311, 0f00000000;
	selp.f32 	%f909, 0fFF800000, %f329, %p29;
$L__BB5_24:
	neg.f32 	%f892, %f909;
	sub.f32 	%f902, %f902, %f909;
	cvt.u16.u32 	%rs57, %r117;
$L__BB5_25:
	setp.lt.s32 	%p30, %r14, 6;
	@%p30 bra 	$L__BB5_29;
	add.s64 	%rd50, %rd4, 20;
	// begin inline asm
	ld.global.nc.s32 %r124, [%rd50];
	// end inline asm
	add.s64 	%rd51, %rd5, 20;
	// begin inline asm
	ld.global.nc.f32 %f330, [%rd51];
	// end inline asm
	cvt.s64.s32 	%rd53, %r124;
	add.s64 	%rd54, %rd53, %rd2;
	shl.b64 	%rd55, %rd54, 2;
	add.s64 	%rd52, %rd9, %rd55;
	// begin inline asm
	ld.global.nc.f32 %f331, [%rd52];
	// end inline asm
	sub.f32 	%f332, %f331, %f330;
	mul.f32 	%f912, %f332, %f1;
	fma.rn.f32 	%f333, %f912, 0f3BBB989D, 0f3F000000;
	cvt.sat.f32.f32 	%f334, %f333;
	mov.f32 	%f335, 0f4B400001;
	mov.f32 	%f336, 0f437C0000;
	fma.rm.f32 	%f337, %f334, %f336, %f335;
	add.f32 	%f338, %f337, 0fCB40007F;
	neg.f32 	%f339, %f338;
	fma.rn.f32 	%f340, %f912, 0f3FB8AA3B, %f339;
	fma.rn.f32 	%f341, %f912, 0f32A57060, %f340;
	mov.b32 	%r125, %f337;
	shl.b32 	%r126, %r125, 23;
	mov.b32 	%f342, %r126;
	ex2.approx.ftz.f32 	%f343, %f341;
	fma.rn.f32 	%f55, %f343, %f342, 0f3F800000;
	abs.f32 	%f344, %f55;
	setp.equ.f32 	%p31, %f344, 0f7F800000;
	@%p31 bra 	$L__BB5_28;
	setp.lt.f32 	%p32, %f55, 0f00800000;
	mul.f32 	%f345, %f55, 0f4B000000;
	selp.f32 	%f346, %f345, %f55, %p32;
	selp.f32 	%f347, 0fC1B80000, 0f00000000, %p32;
	mov.b32 	%r127, %f346;
	add.s32 	%r128, %r127, -1059760811;
	and.b32  	%r129, %r128, -8388608;
	sub.s32 	%r130, %r127, %r129;
	mov.b32 	%f348, %r130;
	cvt.rn.f32.s32 	%f349, %r129;
	fma.rn.f32 	%f350, %f349, 0f34000000, %f347;
	add.f32 	%f351, %f348, 0fBF800000;
	fma.rn.f32 	%f352, %f351, 0fBE055027, 0f3E1039F6;
	fma.rn.f32 	%f353, %f352, %f351, 0fBDF8CDCC;
	fma.rn.f32 	%f354, %f353, %f351, 0f3E0F2955;
	fma.rn.f32 	%f355, %f354, %f351, 0fBE2AD8B9;
	fma.rn.f32 	%f356, %f355, %f351, 0f3E4CED0B;
	fma.rn.f32 	%f357, %f356, %f351, 0fBE7FFF22;
	fma.rn.f32 	%f358, %f357, %f351, 0f3EAAAA78;
	fma.rn.f32 	%f359, %f358, %f351, 0fBF000000;
	mul.f32 	%f360, %f351, %f359;
	fma.rn.f32 	%f361, %f360, %f351, %f351;
	fma.rn.f32 	%f362, %f350, 0f3F317218, %f361;
	setp.gt.u32 	%p33, %r127, 2139095039;
	fma.rn.f32 	%f363, %f346, 0f7F800000, 0f7F800000;
	selp.f32 	%f364, %f363, %f362, %p33;
	setp.eq.f32 	%p34, %f346, 0f00000000;
	selp.f32 	%f912, 0fFF800000, %f364, %p34;
$L__BB5_28:
	neg.f32 	%f891, %f912;
	sub.f32 	%f902, %f902, %f912;
	cvt.u16.u32 	%rs56, %r124;
$L__BB5_29:
	setp.lt.s32 	%p35, %r14, 7;
	@%p35 bra 	$L__BB5_33;
	add.s64 	%rd56, %rd4, 24;
	// begin inline asm
	ld.global.nc.s32 %r131, [%rd56];
	// end inline asm
	add.s64 	%rd57, %rd5, 24;
	// begin inline asm
	ld.global.nc.f32 %f365, [%rd57];
	// end inline asm
	cvt.s64.s32 	%rd59, %r131;
	add.s64 	%rd60, %rd59, %rd2;
	shl.b64 	%rd61, %rd60, 2;
	add.s64 	%rd58, %rd9, %rd61;
	// begin inline asm
	ld.global.nc.f32 %f366, [%rd58];
	// end inline asm
	sub.f32 	%f367, %f366, %f365;
	mul.f32 	%f915, %f367, %f1;
	fma.rn.f32 	%f368, %f915, 0f3BBB989D, 0f3F000000;
	cvt.sat.f32.f32 	%f369, %f368;
	mov.f32 	%f370, 0f4B400001;
	mov.f32 	%f371, 0f437C0000;
	fma.rm.f32 	%f372, %f369, %f371, %f370;
	add.f32 	%f373, %f372, 0fCB40007F;
	neg.f32 	%f374, %f373;
	fma.rn.f32 	%f375, %f915, 0f3FB8AA3B, %f374;
	fma.rn.f32 	%f376, %f915, 0f32A57060, %f375;
	mov.b32 	%r132, %f372;
	shl.b32 	%r133, %r132, 23;
	mov.b32 	%f377, %r133;
	ex2.approx.ftz.f32 	%f378, %f376;
	fma.rn.f32 	%f63, %f378, %f377, 0f3F800000;
	abs.f32 	%f379, %f63;
	setp.equ.f32 	%p36, %f379, 0f7F800000;
	@%p36 bra 	$L__BB5_32;
	setp.lt.f32 	%p37, %f63, 0f00800000;
	mul.f32 	%f380, %f63, 0f4B000000;
	selp.f32 	%f381, %f380, %f63, %p37;
	selp.f32 	%f382, 0fC1B80000, 0f00000000, %p37;
	mov.b32 	%r134, %f381;
	add.s32 	%r135, %r134, -1059760811;
	and.b32  	%r136, %r135, -8388608;
	sub.s32 	%r137, %r134, %r136;
	mov.b32 	%f383, %r137;
	cvt.rn.f32.s32 	%f384, %r136;
	fma.rn.f32 	%f385, %f384, 0f34000000, %f382;
	add.f32 	%f386, %f383, 0fBF800000;
	fma.rn.f32 	%f387, %f386, 0fBE055027, 0f3E1039F6;
	fma.rn.f32 	%f388, %f387, %f386, 0fBDF8CDCC;
	fma.rn.f32 	%f389, %f388, %f386, 0f3E0F2955;
	fma.rn.f32 	%f390, %f389, %f386, 0fBE2AD8B9;
	fma.rn.f32 	%f391, %f390, %f386, 0f3E4CED0B;
	fma.rn.f32 	%f392, %f391, %f386, 0fBE7FFF22;
	fma.rn.f32 	%f393, %f392, %f386, 0f3EAAAA78;
	fma.rn.f32 	%f394, %f393, %f386, 0fBF000000;
	mul.f32 	%f395, %f386, %f394;
	fma.rn.f32 	%f396, %f395, %f386, %f386;
	fma.rn.f32 	%f397, %f385, 0f3F317218, %f396;
	setp.gt.u32 	%p38, %r134, 2139095039;
	fma.rn.f32 	%f398, %f381, 0f7F800000, 0f7F800000;
	selp.f32 	%f399, %f398, %f397, %p38;
	setp.eq.f32 	%p39, %f381, 0f00000000;
	selp.f32 	%f915, 0fFF800000, %f399, %p39;
$L__BB5_32:
	neg.f32 	%f890, %f915;
	sub.f32 	%f902, %f902, %f915;
	cvt.u16.u32 	%rs55, %r131;
$L__BB5_33:
	setp.lt.s32 	%p40, %r14, 8;
	@%p40 bra 	$L__BB5_37;
	add.s64 	%rd62, %rd4, 28;
	// begin inline asm
	ld.global.nc.s32 %r138, [%rd62];
	// end inline asm
	add.s64 	%rd63, %rd5, 28;
	// begin inline asm
	ld.global.nc.f32 %f400, [%rd63];
	// end inline asm
	cvt.s64.s32 	%rd65, %r138;
	add.s64 	%rd66, %rd65, %rd2;
	shl.b64 	%rd67, %rd66, 2;
	add.s64 	%rd64, %rd9, %rd67;
	// begin inline asm
	ld.global.nc.f32 %f401, [%rd64];
	// end inline asm
	sub.f32 	%f402, %f401, %f400;
	mul.f32 	%f918, %f402, %f1;
	fma.rn.f32 	%f403, %f918, 0f3BBB989D, 0f3F000000;
	cvt.sat.f32.f32 	%f404, %f403;
	mov.f32 	%f405, 0f4B400001;
	mov.f32 	%f406, 0f437C0000;
	fma.rm.f32 	%f407, %f404, %f406, %f405;
	add.f32 	%f408, %f407, 0fCB40007F;
	neg.f32 	%f409, %f408;
	fma.rn.f32 	%f410, %f918, 0f3FB8AA3B, %f409;
	fma.rn.f32 	%f411, %f918, 0f32A57060, %f410;
	mov.b32 	%r139, %f407;
	shl.b32 	%r140, %r139, 23;
	mov.b32 	%f412, %r140;
	ex2.approx.ftz.f32 	%f413, %f411;
	fma.rn.f32 	%f71, %f413, %f412, 0f3F800000;
	abs.f32 	%f414, %f71;
	setp.equ.f32 	%p41, %f414, 0f7F800000;
	@%p41 bra 	$L__BB5_36;
	setp.lt.f32 	%p42, %f71, 0f00800000;
	mul.f32 	%f415, %f71, 0f4B000000;
	selp.f32 	%f416, %f415, %f71, %p42;
	selp.f32 	%f417, 0fC1B80000, 0f00000000, %p42;
	mov.b32 	%r141, %f416;
	add.s32 	%r142, %r141, -1059760811;
	and.b32  	%r143, %r142, -8388608;
	sub.s32 	%r144, %r141, %r143;
	mov.b32 	%f418, %r144;
	cvt.rn.f32.s32 	%f419, %r143;
	fma.rn.f32 	%f420, %f419, 0f34000000, %f417;
	add.f32 	%f421, %f418, 0fBF800000;
	fma.rn.f32 	%f422, %f421, 0fBE055027, 0f3E1039F6;
	fma.rn.f32 	%f423, %f422, %f421, 0fBDF8CDCC;
	fma.rn.f32 	%f424, %f423, %f421, 0f3E0F2955;
	fma.rn.f32 	%f425, %f424, %f421, 0fBE2AD8B9;
	fma.rn.f32 	%f426, %f425, %f421, 0f3E4CED0B;
	fma.rn.f32 	%f427, %f426, %f421, 0fBE7FFF22;
	fma.rn.f32 	%f428, %f427, %f421, 0f3EAAAA78;
	fma.rn.f32 	%f429, %f428, %f421, 0fBF000000;
	mul.f32 	%f430, %f421, %f429;
	fma.rn.f32 	%f431, %f430, %f421, %f421;
	fma.rn.f32 	%f432, %f420, 0f3F317218, %f431;
	setp.gt.u32 	%p43, %r141, 2139095039;
	fma.rn.f32 	%f433, %f416, 0f7F800000, 0f7F800000;
	selp.f32 	%f434, %f433, %f432, %p43;
	setp.eq.f32 	%p44, %f416, 0f00000000;
	selp.f32 	%f918, 0fFF800000, %f434, %p44;
$L__BB5_36:
	neg.f32 	%f889, %f918;
	sub.f32 	%f902, %f902, %f918;
	cvt.u16.u32 	%rs54, %r138;
$L__BB5_37:
	setp.lt.s32 	%p45, %r14, 9;
	@%p45 bra 	$L__BB5_41;
	add.s64 	%rd68, %rd4, 32;
	// begin inline asm
	ld.global.nc.s32 %r145, [%rd68];
	// end inline asm
	add.s64 	%rd69, %rd5, 32;
	// begin inline asm
	ld.global.nc.f32 %f435, [%rd69];
	// end inline asm
	cvt.s64.s32 	%rd71, %r145;
	add.s64 	%rd72, %rd71, %rd2;
	shl.b64 	%rd73, %rd72, 2;
	add.s64 	%rd70, %rd9, %rd73;
	// begin inline asm
	ld.global.nc.f32 %f436, [%rd70];
	// end inline asm
	sub.f32 	%f437, %f436, %f435;
	mul.f32 	%f921, %f437, %f1;
	fma.rn.f32 	%f438, %f921, 0f3BBB989D, 0f3F000000;
	cvt.sat.f32.f32 	%f439, %f438;
	mov.f32 	%f440, 0f4B400001;
	mov.f32 	%f441, 0f437C0000;
	fma.rm.f32 	%f442, %f439, %f441, %f440;
	add.f32 	%f443, %f442, 0fCB40007F;
	neg.f32 	%f444, %f443;
	fma.rn.f32 	%f445, %f921, 0f3FB8AA3B, %f444;
	fma.rn.f32 	%f446, %f921, 0f32A57060, %f445;
	mov.b32 	%r146, %f442;
	shl.b32 	%r147, %r146, 23;
	mov.b32 	%f447, %r147;
	ex2.approx.ftz.f32 	%f448, %f446;
	fma.rn.f32 	%f79, %f448, %f447, 0f3F800000;
	abs.f32 	%f449, %f79;
	setp.equ.f32 	%p46, %f449, 0f7F800000;
	@%p46 bra 	$L__BB5_40;
	setp.lt.f32 	%p47, %f79, 0f00800000;
	mul.f32 	%f450, %f79, 0f4B000000;
	selp.f32 	%f451, %f450, %f79, %p47;
	selp.f32 	%f452, 0fC1B80000, 0f00000000, %p47;
	mov.b32 	%r148, %f451;
	add.s32 	%r149, %r148, -1059760811;
	and.b32  	%r150, %r149, -8388608;
	sub.s32 	%r151, %r148, %r150;
	mov.b32 	%f453, %r151;
	cvt.rn.f32.s32 	%f454, %r150;
	fma.rn.f32 	%f455, %f454, 0f34000000, %f452;
	add.f32 	%f456, %f453, 0fBF800000;
	fma.rn.f32 	%f457, %f456, 0fBE055027, 0f3E1039F6;
	fma.rn.f32 	%f458, %f457, %f456, 0fBDF8CDCC;
	fma.rn.f32 	%f459, %f458, %f456, 0f3E0F2955;
	fma.rn.f32 	%f460, %f459, %f456, 0fBE2AD8B9;
	fma.rn.f32 	%f461, %f460, %f456, 0f3E4CED0B;
	fma.rn.f32 	%f462, %f461, %f456, 0fBE7FFF22;
	fma.rn.f32 	%f463, %f462, %f456, 0f3EAAAA78;
	fma.rn.f32 	%f464, %f463, %f456, 0fBF000000;
	mul.f32 	%f465, %f456, %f464;
	fma.rn.f32 	%f466, %f465, %f456, %f456;
	fma.rn.f32 	%f467, %f455, 0f3F317218, %f466;
	setp.gt.u32 	%p48, %r148, 2139095039;
	fma.rn.f32 	%f468, %f451, 0f7F800000, 0f7F800000;
	selp.f32 	%f469, %f468, %f467, %p48;
	setp.eq.f32 	%p49, %f451, 0f00000000;
	selp.f32 	%f921, 0fFF800000, %f469, %p49;
$L__BB5_40:
	neg.f32 	%f888, %f921;
	sub.f32 	%f902, %f902, %f921;
	cvt.u16.u32 	%rs53, %r145;
$L__BB5_41:
	setp.lt.s32 	%p50, %r14, 10;
	@%p50 bra 	$L__BB5_45;
	add.s64 	%rd74, %rd4, 36;
	// begin inline asm
	ld.global.nc.s32 %r152, [%rd74];
	// end inline asm
	add.s64 	%rd75, %rd5, 36;
	// begin inline asm
	ld.global.nc.f32 %f470, [%rd75];
	// end inline asm
	cvt.s64.s32 	%rd77, %r152;
	add.s64 	%rd78, %rd77, %rd2;
	shl.b64 	%rd79, %rd78, 2;
	add.s64 	%rd76, %rd9, %rd79;
	// begin inline asm
	ld.global.nc.f32 %f471, [%rd76];
	// end inline asm
	sub.f32 	%f472, %f471, %f470;
	mul.f32 	%f924, %f472, %f1;
	fma.rn.f32 	%f473, %f924, 0f3BBB989D, 0f3F000000;
	cvt.sat.f32.f32 	%f474, %f473;
	mov.f32 	%f475, 0f4B400001;
	mov.f32 	%f476, 0f437C0000;
	fma.rm.f32 	%f477, %f474, %f476, %f475;
	add.f32 	%f478, %f477, 0fCB40007F;
	neg.f32 	%f479, %f478;
	fma.rn.f32 	%f480, %f924, 0f3FB8AA3B, %f479;
	fma.rn.f32 	%f481, %f924, 0f32A57060, %f480;
	mov.b32 	%r153, %f477;
	shl.b32 	%r154, %r153, 23;
	mov.b32 	%f482, %r154;
	ex2.approx.ftz.f32 	%f483, %f481;
	fma.rn.f32 	%f87, %f483, %f482, 0f3F800000;
	abs.f32 	%f484, %f87;
	setp.equ.f32 	%p51, %f484, 0f7F800000;
	@%p51 bra 	$L__BB5_44;
	setp.lt.f32 	%p52, %f87, 0f00800000;
	mul.f32 	%f485, %f87, 0f4B000000;
	selp.f32 	%f486, %f485, %f87, %p52;
	selp.f32 	%f487, 0fC1B80000, 0f00000000, %p52;
	mov.b32 	%r155, %f486;
	add.s32 	%r156, %r155, -1059760811;
	and.b32  	%r157, %r156, -8388608;
	sub.s32 	%r158, %r155, %r157;
	mov.b32 	%f488, %r158;
	cvt.rn.f32.s32 	%f489, %r157;
	fma.rn.f32 	%f490, %f489, 0f34000000, %f487;
	add.f32 	%f491, %f488, 0fBF800000;
	fma.rn.f32 	%f492, %f491, 0fBE055027, 0f3E1039F6;
	fma.rn.f32 	%f493, %f492, %f491, 0fBDF8CDCC;
	fma.rn.f32 	%f494, %f493, %f491, 0f3E0F2955;
	fma.rn.f32 	%f495, %f494, %f491, 0fBE2AD8B9;
	fma.rn.f32 	%f496, %f495, %f491, 0f3E4CED0B;
	fma.rn.f32 	%f497, %f496, %f491, 0fBE7FFF22;
	fma.rn.f32 	%f498, %f497, %f491, 0f3EAAAA78;
	fma.rn.f32 	%f499, %f498, %f491, 0fBF000000;
	mul.f32 	%f500, %f491, %f499;
	fma.rn.f32 	%f501, %f500, %f491, %f491;
	fma.rn.f32 	%f502, %f490, 0f3F317218, %f501;
	setp.gt.u32 	%p53, %r155, 2139095039;
	fma.rn.f32 	%f503, %f486, 0f7F800000, 0f7F800000;
	selp.f32 	%f504, %f503, %f502, %p53;
	setp.eq.f32 	%p54, %f486, 0f00000000;
	selp.f32 	%f924, 0fFF800000, %f504, %p54;
$L__BB5_44:
	neg.f32 	%f887, %f924;
	sub.f32 	%f902, %f902, %f924;
	cvt.u16.u32 	%rs52, %r152;
$L__BB5_45:
	setp.lt.s32 	%p55, %r14, 11;
	@%p55 bra 	$L__BB5_49;
	add.s64 	%rd80, %rd4, 40;
	// begin inline asm
	ld.global.nc.s32 %r159, [%rd80];
	// end inline asm
	add.s64 	%rd81, %rd5, 40;
	// begin inline asm
	ld.global.nc.f32 %f505, [%rd81];
	// end inline asm
	cvt.s64.s32 	%rd83, %r159;
	add.s64 	%rd84, %rd83, %rd2;
	shl.b64 	%rd85, %rd84, 2;
	add.s64 	%rd82, %rd9, %rd85;
	// begin inline asm
	ld.global.nc.f32 %f506, [%rd82];
	// end inline asm
	sub.f32 	%f507, %f506, %f505;
	mul.f32 	%f927, %f507, %f1;
	fma.rn.f32 	%f508, %f927, 0f3BBB989D, 0f3F000000;
	cvt.sat.f32.f32 	%f509, %f508;
	mov.f32 	%f510, 0f4B400001;
	mov.f32 	%f511, 0f437C0000;
	fma.rm.f32 	%f512, %f509, %f511, %f510;
	add.f32 	%f513, %f512, 0fCB40007F;
	neg.f32 	%f514, %f513;
	fma.rn.f32 	%f515, %f927, 0f3FB8AA3B, %f514;
	fma.rn.f32 	%f516, %f927, 0f32A57060, %f515;
	mov.b32 	%r160, %f512;
	shl.b32 	%r161, %r160, 23;
	mov.b32 	%f517, %r161;
	ex2.approx.ftz.f32 	%f518, %f516;
	fma.rn.f32 	%f95, %f518, %f517, 0f3F800000;
	abs.f32 	%f519, %f95;
	setp.equ.f32 	%p56, %f519, 0f7F800000;
	@%p56 bra 	$L__BB5_48;
	setp.lt.f32 	%p57, %f95, 0f00800000;
	mul.f32 	%f520, %f95, 0f4B000000;
	selp.f32 	%f521, %f520, %f95, %p57;
	selp.f32 	%f522, 0fC1B80000, 0f00000000, %p57;
	mov.b32 	%r162, %f521;
	add.s32 	%r163, %r162, -1059760811;
	and.b32  	%r164, %r163, -8388608;
	sub.s32 	%r165, %r162, %r164;
	mov.b32 	%f523, %r165;
	cvt.rn.f32.s32 	%f524, %r164;
	fma.rn.f32 	%f525, %f524, 0f34000000, %f522;
	add.f32 	%f526, %f523, 0fBF800000;
	fma.rn.f32 	%f527, %f526, 0fBE055027, 0f3E1039F6;
	fma.rn.f32 	%f528, %f527, %f526, 0fBDF8CDCC;
	fma.rn.f32 	%f529, %f528, %f526, 0f3E0F2955;
	fma.rn.f32 	%f530, %f529, %f526, 0fBE2AD8B9;
	fma.rn.f32 	%f531, %f530, %f526, 0f3E4CED0B;
	fma.rn.f32 	%f532, %f531, %f526, 0fBE7FFF22;
	fma.rn.f32 	%f533, %f532, %f526, 0f3EAAAA78;
	fma.rn.f32 	%f534, %f533, %f526, 0fBF000000;
	mul.f32 	%f535, %f526, %f534;
	fma.rn.f32 	%f536, %f535, %f526, %f526;
	fma.rn.f32 	%f537, %f525, 0f3F317218, %f536;
	setp.gt.u32 	%p58, %r162, 2139095039;
	fma.rn.f32 	%f538, %f521, 0f7F800000, 0f7F800000;
	selp.f32 	%f539, %f538, %f537, %p58;
	setp.eq.f32 	%p59, %f521, 0f00000000;
	selp.f32 	%f927, 0fFF800000, %f539, %p59;
$L__BB5_48:
	neg.f32 	%f886, %f927;
	sub.f32 	%f902, %f902, %f927;
	cvt.u16.u32 	%rs51, %r159;
$L__BB5_49:
	setp.lt.s32 	%p60, %r14, 12;
	@%p60 bra 	$L__BB5_53;
	add.s64 	%rd86, %rd4, 44;
	// begin inline asm
	ld.global.nc.s32 %r166, [%rd86];
	// end inline asm
	add.s64 	%rd87, %rd5, 44;
	// begin inline asm
	ld.global.nc.f32 %f540, [%rd87];
	// end inline asm
	cvt.s64.s32 	%rd89, %r166;
	add.s64 	%rd90, %rd89, %rd2;
	shl.b64 	%rd91, %rd90, 2;
	add.s64 	%rd88, %rd9, %rd91;
	// begin inline asm
	ld.global.nc.f32 %f541, [%rd88];
	// end inline asm
	sub.f32 	%f542, %f541, %f540;
	mul.f32 	%f930, %f542, %f1;
	fma.rn.f32 	%f543, %f930, 0f3BBB989D, 0f3F000000;
	cvt.sat.f32.f32 	%f544, %f543;
	mov.f32 	%f545, 0f4B400001;
	mov.f32 	%f546, 0f437C0000;
	fma.rm.f32 	%f547, %f544, %f546, %f545;
	add.f32 	%f548, %f547, 0fCB40007F;
	neg.f32 	%f549, %f548;
	fma.rn.f32 	%f550, %f930, 0f3FB8AA3B, %f549;
	fma.rn.f32 	%f551, %f930, 0f32A57060, %f550;
	mov.b32 	%r167, %f547;
	shl.b32 	%r168, %r167, 23;
	mov.b32 	%f552, %r168;
	ex2.approx.ftz.f32 	%f553, %f551;
	fma.rn.f32 	%f103, %f553, %f552, 0f3F800000;
	abs.f32 	%f554, %f103;
	setp.equ.f32 	%p61, %f554, 0f7F800000;
	@%p61 bra 	$L__BB5_52;
	setp.lt.f32 	%p62, %f103, 0f00800000;
	mul.f32 	%f555, %f103, 0f4B000000;
	selp.f32 	%f556, %f555, %f103, %p62;
	selp.f32 	%f557, 0fC1B80000, 0f00000000, %p62;
	mov.b32 	%r169, %f556;
	add.s32 	%r170, %r169, -1059760811;
	and.b32  	%r171, %r170, -8388608;
	sub.s32 	%r172, %r169, %r171;
	mov.b32 	%f558, %r172;
	cvt.rn.f32.s32 	%f559, %r171;
	fma.rn.f32 	%f560, %f559, 0f34000000, %f557;
	add.f32 	%f561, %f558, 0fBF800000;
	fma.rn.f32 	%f562, %f561, 0fBE055027, 0f3E1039F6;
	fma.rn.f32 	%f563, %f562, %f561, 0fBDF8CDCC;
	fma.rn.f32 	%f564, %f563, %f561, 0f3E0F2955;
	fma.rn.f32 	%f565, %f564, %f561, 0fBE2AD8B9;
	fma.rn.f32 	%f566, %f565, %f561, 0f3E4CED0B;
	fma.rn.f32 	%f567, %f566, %f561, 0fBE7FFF22;
	fma.rn.f32 	%f568, %f567, %f561, 0f3EAAAA78;
	fma.rn.f32 	%f569, %f568, %f561, 0fBF000000;
	mul.f32 	%f570, %f561, %f569;
	fma.rn.f32 	%f571, %f570, %f561, %f561;
	fma.rn.f32 	%f572, %f560, 0f3F317218, %f571;
	setp.gt.u32 	%p63, %r169, 2139095039;
	fma.rn.f32 	%f573, %f556, 0f7F800000, 0f7F800000;
	selp.f32 	%f574, %f573, %f572, %p63;
	setp.eq.f32 	%p64, %f556, 0f00000000;
	selp.f32 	%f930, 0fFF800000, %f574, %p64;
$L__BB5_52:
	neg.f32 	%f885, %f930;
	sub.f32 	%f902, %f902, %f930;
	cvt.u16.u32 	%rs50, %r166;
$L__BB5_53:
	setp.lt.s32 	%p65, %r67, 1;
	mov.f32 	%f936, 0f00000000;
	@%p65 bra 	$L__BB5_68;
	setp.lt.u32 	%p66, %r67, 10;
	mul.lo.s32 	%r174, %r291, %r67;
	cvt.s64.s32 	%rd6, %r174;
	mov.f32 	%f936, 0f00000000;
	mov.b32 	%r293, 0;
	@%p66 bra 	$L__BB5_57;
	mov.f32 	%f936, 0f00000000;
	mov.b32 	%r295, 0;
$L__BB5_56:
	.pragma "nounroll";
	cvt.u64.u32 	%rd112, %r295;
	add.s64 	%rd113, %rd112, %rd6;
	shl.b64 	%rd114, %rd113, 2;
	add.s64 	%rd92, %rd13, %rd114;
	// begin inline asm
	ld.global.nc.f32 %f579, [%rd92];
	// end inline asm
	add.s64 	%rd115, %rd112, %rd3;
	shl.b64 	%rd116, %rd115, 2;
	add.s64 	%rd93, %rd10, %rd116;
	// begin inline asm
	ld.global.nc.f32 %f580, [%rd93];
	// end inline asm
	fma.rn.f32 	%f599, %f579, %f580, %f936;
	add.s64 	%rd94, %rd92, 4;
	// begin inline asm
	ld.global.nc.f32 %f581, [%rd94];
	// end inline asm
	add.s64 	%rd95, %rd93, 4;
	// begin inline asm
	ld.global.nc.f32 %f582, [%rd95];
	// end inline asm
	fma.rn.f32 	%f600, %f581, %f582, %f599;
	add.s64 	%rd96, %rd92, 8;
	// begin inline asm
	ld.global.nc.f32 %f583, [%rd96];
	// end inline asm
	add.s64 	%rd97, %rd93, 8;
	// begin inline asm
	ld.global.nc.f32 %f584, [%rd97];
	// end inline asm
	fma.rn.f32 	%f601, %f583, %f584, %f600;
	add.s64 	%rd98, %rd92, 12;
	// begin inline asm
	ld.global.nc.f32 %f585, [%rd98];
	// end inline asm
	add.s64 	%rd99, %rd93, 12;
	// begin inline asm
	ld.global.nc.f32 %f586, [%rd99];
	// end inline asm
	fma.rn.f32 	%f602, %f585, %f586, %f601;
	add.s64 	%rd100, %rd92, 16;
	// begin inline asm
	ld.global.nc.f32 %f587, [%rd100];
	// end inline asm
	add.s64 	%rd101, %rd93, 16;
	// begin inline asm
	ld.global.nc.f32 %f588, [%rd101];
	// end inline asm
	fma.rn.f32 	%f603, %f587, %f588, %f602;
	add.s64 	%rd102, %rd92, 20;
	// begin inline asm
	ld.global.nc.f32 %f589, [%rd102];
	// end inline asm
	add.s64 	%rd103, %rd93, 20;
	// begin inline asm
	ld.global.nc.f32 %f590, [%rd103];
	// end inline asm
	fma.rn.f32 	%f604, %f589, %f590, %f603;
	add.s64 	%rd104, %rd92, 24;
	// begin inline asm
	ld.global.nc.f32 %f591, [%rd104];
	// end inline asm
	add.s64 	%rd105, %rd93, 24;
	// begin inline asm
	ld.global.nc.f32 %f592, [%rd105];
	// end inline asm
	fma.rn.f32 	%f605, %f591, %f592, %f604;
	add.s64 	%rd106, %rd92, 28;
	// begin inline asm
	ld.global.nc.f32 %f593, [%rd106];
	// end inline asm
	add.s64 	%rd107, %rd93, 28;
	// begin inline asm
	ld.global.nc.f32 %f594, [%rd107];
	// end inline asm
	fma.rn.f32 	%f606, %f593, %f594, %f605;
	add.s64 	%rd108, %rd92, 32;
	// begin inline asm
	ld.global.nc.f32 %f595, [%rd108];
	// end inline asm
	add.s64 	%rd109, %rd93, 32;
	// begin inline asm
	ld.global.nc.f32 %f596, [%rd109];
	// end inline asm
	fma.rn.f32 	%f607, %f595, %f596, %f606;
	add.s64 	%rd110, %rd92, 36;
	// begin inline asm
	ld.global.nc.f32 %f597, [%rd110];
	// end inline asm
	add.s64 	%rd111, %rd93, 36;
	// begin inline asm
	ld.global.nc.f32 %f598, [%rd111];
	// end inline asm
	fma.rn.f32 	%f936, %f597, %f598, %f607;
	add.s32 	%r295, %r295, 10;
	setp.eq.s32 	%p67, %r295, %r11;
	mov.u32 	%r293, %r11;
	@%p67 bra 	$L__BB5_57;
	bra.uni 	$L__BB5_56;
$L__BB5_57:
	setp.eq.s32 	%p68, %r9, 10;
	@%p68 bra 	$L__BB5_68;
	mov.b32 	%r294, 0;
$L__BB5_59:
	cvt.u64.u32 	%rd119, %r293;
	add.s64 	%rd120, %rd119, %rd6;
	shl.b64 	%rd121, %rd120, 2;
	add.s64 	%rd117, %rd13, %rd121;
	// begin inline asm
	ld.global.nc.f32 %f608, [%rd117];
	// end inline asm
	add.s64 	%rd122, %rd119, %rd3;
	shl.b64 	%rd123, %rd122, 2;
	add.s64 	%rd118, %rd10, %rd123;
	// begin inline asm
	ld.global.nc.f32 %f609, [%rd118];
	// end inline asm
	fma.rn.f32 	%f936, %f608, %f609, %f936;
	add.s32 	%r177, %r294, 1;
	setp.eq.s32 	%p69, %r177, %r10;
	@%p69 bra 	$L__BB5_68;
	add.s64 	%rd124, %rd117, 4;
	// begin inline asm
	ld.global.nc.f32 %f610, [%rd124];
	// end inline asm
	add.s64 	%rd125, %rd118, 4;
	// begin inline asm
	ld.global.nc.f32 %f611, [%rd125];
	// end inline asm
	fma.rn.f32 	%f936, %f610, %f611, %f936;
	add.s32 	%r178, %r294, 2;
	setp.eq.s32 	%p70, %r178, %r10;
	@%p70 bra 	$L__BB5_68;
	add.s64 	%rd126, %rd117, 8;
	// begin inline asm
	ld.global.nc.f32 %f612, [%rd126];
	// end inline asm
	add.s64 	%rd127, %rd118, 8;
	// begin inline asm
	ld.global.nc.f32 %f613, [%rd127];
	// end inline asm
	fma.rn.f32 	%f936, %f612, %f613, %f936;
	add.s32 	%r179, %r294, 3;
	setp.eq.s32 	%p71, %r179, %r10;
	@%p71 bra 	$L__BB5_68;
	add.s64 	%rd128, %rd117, 12;
	// begin inline asm
	ld.global.nc.f32 %f614, [%rd128];
	// end inline asm
	add.s64 	%rd129, %rd118, 12;
	// begin inline asm
	ld.global.nc.f32 %f615, [%rd129];
	// end inline asm
	fma.rn.f32 	%f936, %f614, %f615, %f936;
	add.s32 	%r180, %r294, 4;
	setp.eq.s32 	%p72, %r180, %r10;
	@%p72 bra 	$L__BB5_68;
	add.s64 	%rd130, %rd117, 16;
	// begin inline asm
	ld.global.nc.f32 %f616, [%rd130];
	// end inline asm
	add.s64 	%rd131, %rd118, 16;
	// begin inline asm
	ld.global.nc.f32 %f617, [%rd131];
	// end inline asm
	fma.rn.f32 	%f936, %f616, %f617, %f936;
	add.s32 	%r181, %r294, 5;
	setp.eq.s32 	%p73, %r181, %r10;
	@%p73 bra 	$L__BB5_68;
	add.s64 	%rd132, %rd117, 20;
	// begin inline asm
	ld.global.nc.f32 %f618, [%rd132];
	// end inline asm
	add.s64 	%rd133, %rd118, 20;
	// begin inline asm
	ld.global.nc.f32 %f619, [%rd133];
	// end inline asm
	fma.rn.f32 	%f936, %f618, %f619, %f936;
	add.s32 	%r182, %r294, 6;
	setp.eq.s32 	%p74, %r182, %r10;
	@%p74 bra 	$L__BB5_68;
	add.s64 	%rd134, %rd117, 24;
	// begin inline asm
	ld.global.nc.f32 %f620, [%rd134];
	// end inline asm
	add.s64 	%rd135, %rd118, 24;
	// begin inline asm
	ld.global.nc.f32 %f621, [%rd135];
	// end inline asm
	fma.rn.f32 	%f936, %f620, %f621, %f936;
	add.s32 	%r183, %r294, 7;
	setp.eq.s32 	%p75, %r183, %r10;
	@%p75 bra 	$L__BB5_68;
	add.s64 	%rd136, %rd117, 28;
	// begin inline asm
	ld.global.nc.f32 %f622, [%rd136];
	// end inline asm
	add.s64 	%rd137, %rd118, 28;
	// begin inline asm
	ld.global.nc.f32 %f623, [%rd137];
	// end inline asm
	fma.rn.f32 	%f936, %f622, %f623, %f936;
	add.s32 	%r184, %r294, 8;
	setp.eq.s32 	%p76, %r184, %r10;
	@%p76 bra 	$L__BB5_68;
	add.s64 	%rd138, %rd117, 32;
	// begin inline asm
	ld.global.nc.f32 %f624, [%rd138];
	// end inline asm
	add.s64 	%rd139, %rd118, 32;
	// begin inline asm
	ld.global.nc.f32 %f625, [%rd139];
	// end inline asm
	fma.rn.f32 	%f936, %f624, %f625, %f936;
	add.s32 	%r293, %r293, 9;
	add.s32 	%r294, %r294, 9;
	setp.ne.s32 	%p77, %r294, %r10;
	@%p77 bra 	$L__BB5_59;
$L__BB5_68:
	fma.rn.f32 	%f626, %f902, 0f3BBB989D, 0f3F000000;
	cvt.sat.f32.f32 	%f627, %f626;
	mov.f32 	%f628, 0f4B400001;
	mov.f32 	%f629, 0f437C0000;
	fma.rm.f32 	%f630, %f627, %f629, %f628;
	setp.gt.s32 	%p78, %r14, 0;
	add.f32 	%f631, %f630, 0fCB40007F;
	neg.f32 	%f632, %f631;
	fma.rn.f32 	%f633, %f902, 0f3FB8AA3B, %f632;
	fma.rn.f32 	%f634, %f902, 0f32A57060, %f633;
	ex2.approx.ftz.f32 	%f635, %f634;
	mov.b32 	%r185, %f630;
	shl.b32 	%r186, %r185, 23;
	mov.b32 	%f636, %r186;
	mul.f32 	%f637, %f635, %f636;
	cvt.f64.f32 	%fd1, %f637;
	@%p78 bra 	$L__BB5_69;
	bra.uni 	$L__BB5_70;
$L__BB5_69:
	cvt.s32.s16 	%r187, %rs61;
	fma.rn.f32 	%f638, %f896, 0f3BBB989D, 0f3F000000;
	cvt.sat.f32.f32 	%f639, %f638;
	mov.f32 	%f640, 0f4B400001;
	mov.f32 	%f641, 0f437C0000;
	fma.rm.f32 	%f642, %f639, %f641, %f640;
	add.f32 	%f643, %f642, 0fCB40007F;
	neg.f32 	%f644, %f643;
	fma.rn.f32 	%f645, %f896, 0f3FB8AA3B, %f644;
	fma.rn.f32 	%f646, %f896, 0f32A57060, %f645;
	mov.b32 	%r188, %f642;
	shl.b32 	%r189, %r188, 23;
	mov.b32 	%f647, %r189;
	ex2.approx.ftz.f32 	%f648, %f646;
	mul.f32 	%f649, %f648, %f647;
	cvt.f64.f32 	%fd2, %f649;
	mov.f64 	%fd3, 0d3FF0000000000000;
	sub.f64 	%fd4, %fd3, %fd2;
	mul.f64 	%fd5, %fd4, %fd1;
	cvt.rn.f32.f64 	%f650, %fd5;
	mul.f32 	%f651, %f936, %f650;
	mad.lo.s32 	%r190, %r4, %r187, %r5;
	shl.b32 	%r191, %r190, 2;
	mov.u32 	%r192, _ZZ30SigmoidProbPolynomBackwardImplILi12ELi256ELi16EEvfPKfiS1_iPKiS1_S1_S3_iPfE16localFeaturesDer;
	add.s32 	%r193, %r192, %r191;
	atom.shared.add.f32 	%f652, [%r193], %f651;
$L__BB5_70:
	@%p10 bra 	$L__BB5_72;
	cvt.s32.s16 	%r194, %rs60;
	fma.rn.f32 	%f653, %f895, 0f3BBB989D, 0f3F000000;
	cvt.sat.f32.f32 	%f654, %f653;
	mov.f32 	%f655, 0f4B400001;
	mov.f32 	%f656, 0f437C0000;
	fma.rm.f32 	%f657, %f654, %f656, %f655;
	add.f32 	%f658, %f657, 0fCB40007F;
	neg.f32 	%f659, %f658;
	fma.rn.f32 	%f660, %f895, 0f3FB8AA3B, %f659;
	fma.rn.f32 	%f661, %f895, 0f32A57060, %f660;
	mov.b32 	%r195, %f657;
	shl.b32 	%r196, %r195, 23;
	mov.b32 	%f662, %r196;
	ex2.approx.ftz.f32 	%f663, %f661;
	mul.f32 	%f664, %f663, %f662;
	cvt.f64.f32 	%fd6, %f664;
	mov.f64 	%fd7, 0d3FF0000000000000;
	sub.f64 	%fd8, %fd7, %fd6;
	mul.f64 	%fd9, %fd8, %fd1;
	cvt.rn.f32.f64 	%f665, %fd9;
	mul.f32 	%f666, %f936, %f665;
	mad.lo.s32 	%r197, %r4, %r194, %r5;
	shl.b32 	%r198, %r197, 2;
	mov.u32 	%r199, _ZZ30SigmoidProbPolynomBackwardImplILi12ELi256ELi16EEvfPKfiS1_iPKiS1_S1_S3_iPfE16localFeaturesDer;
	add.s32 	%r200, %r199, %r198;
	atom.shared.add.f32 	%f667, [%r200], %f666;
$L__BB5_72:
	@%p15 bra 	$L__BB5_74;
	cvt.s32.s16 	%r201, %rs59;
	fma.rn.f32 	%f668, %f894, 0f3BBB989D, 0f3F000000;
	cvt.sat.f32.f32 	%f669, %f668;
	mov.f32 	%f670, 0f4B400001;
	mov.f32 	%f671, 0f437C0000;
	fma.rm.f32 	%f672, %f669, %f671, %f670;
	add.f32 	%f673, %f672, 0fCB40007F;
	neg.f32 	%f674, %f673;
	fma.rn.f32 	%f675, %f894, 0f3FB8AA3B, %f674;
	fma.rn.f32 	%f676, %f894, 0f32A57060, %f675;
	mov.b32 	%r202, %f672;
	shl.b32 	%r203, %r202, 23;
	mov.b32 	%f677, %r203;
	ex2.approx.ftz.f32 	%f678, %f676;
	mul.f32 	%f679, %f678, %f677;
	cvt.f64.f32 	%fd10, %f679;
	mov.f64 	%fd11, 0d3FF0000000000000;
	sub.f64 	%fd12, %fd11, %fd10;
	mul.f64 	%fd13, %fd12, %fd1;
	cvt.rn.f32.f64 	%f680, %fd13;
	mul.f32 	%f681, %f936, %f680;
	mad.lo.s32 	%r204, %r4, %r201, %r5;
	shl.b32 	%r205, %r204, 2;
	mov.u32 	%r206, _ZZ30SigmoidProbPolynomBackwardImplILi12ELi256ELi16EEvfPKfiS1_iPKiS1_S1_S3_iPfE16localFeaturesDer;
	add.s32 	%r207, %r206, %r205;
	atom.shared.add.f32 	%f682, [%r207], %f681;
$L__BB5_74:
	@%p20 bra 	$L__BB5_76;
	cvt.s32.s16 	%r208, %rs58;
	fma.rn.f32 	%f683, %f893, 0f3BBB989D, 0f3F000000;
	cvt.sat.f32.f32 	%f684, %f683;
	mov.f32 	%f685, 0f4B400001;
	mov.f32 	%f686, 0f437C0000;
	fma.rm.f32 	%f687, %f684, %f686, %f685;
	add.f32 	%f688, %f687, 0fCB40007F;
	neg.f32 	%f689, %f688;
	fma.rn.f32 	%f690, %f893, 0f3FB8AA3B, %f689;
	fma.rn.f32 	%f691, %f893, 0f32A57060, %f690;
	mov.b32 	%r209, %f687;
	shl.b32 	%r210, %r209, 23;
	mov.b32 	%f692, %r210;
	ex2.approx.ftz.f32 	%f693, %f691;
	mul.f32 	%f694, %f693, %f692;
	cvt.f64.f32 	%fd14, %f694;
	mov.f64 	%fd15, 0d3FF0000000000000;
	sub.f64 	%fd16, %fd15, %fd14;
	mul.f64 	%fd17, %fd16, %fd1;
	cvt.rn.f32.f64 	%f695, %fd17;
	mul.f32 	%f696, %f936, %f695;
	mad.lo.s32 	%r211, %r4, %r208, %r5;
	shl.b32 	%r212, %r211, 2;
	mov.u32 	%r213, _ZZ30SigmoidProbPolynomBackwardImplILi12ELi256ELi16EEvfPKfiS1_iPKiS1_S1_S3_iPfE16localFeaturesDer;
	add.s32 	%r214, %r213, %r212;
	atom.shared.add.f32 	%f697, [%r214], %f696;
$L__BB5_76:
	@%p25 bra 	$L__BB5_78;
	cvt.s32.s16 	%r215, %rs57;
	fma.rn.f32 	%f698, %f892, 0f3BBB989D, 0f3F000000;
	cvt.sat.f32.f32 	%f699, %f698;
	mov.f32 	%f700, 0f4B400001;
	mov.f32 	%f701, 0f437C0000;
	fma.rm.f32 	%f702, %f699, %f701, %f700;
	add.f32 	%f703, %f702, 0fCB40007F;
	neg.f32 	%f704, %f703;
	fma.rn.f32 	%f705, %f892, 0f3FB8AA3B, %f704;
	fma.rn.f32 	%f706, %f892, 0f32A57060, %f705;
	mov.b32 	%r216, %f702;
	shl.b32 	%r217, %r216, 23;
	mov.b32 	%f707, %r217;
	ex2.approx.ftz.f32 	%f708, %f706;
	mul.f32 	%f709, %f708, %f707;
	cvt.f64.f32 	%fd18, %f709;
	mov.f64 	%fd19, 0d3FF0000000000000;
	sub.f64 	%fd20, %fd19, %fd18;
	mul.f64 	%fd21, %fd20, %fd1;
	cvt.rn.f32.f64 	%f710, %fd21;
	mul.f32 	%f711, %f936, %f710;
	mad.lo.s32 	%r218, %r4, %r215, %r5;
	shl.b32 	%r219, %r218, 2;
	mov.u32 	%r220, _ZZ30SigmoidProbPolynomBackwardImplILi12ELi256ELi16EEvfPKfiS1_iPKiS1_S1_S3_iPfE16localFeaturesDer;
	add.s32 	%r221, %r220, %r219;
	atom.shared.add.f32 	%f712, [%r221], %f711;
$L__BB5_78:
	@%p30 bra 	$L__BB5_80;
	cvt.s32.s16 	%r222, %rs56;
	fma.rn.f32 	%f713, %f891, 0f3BBB989D, 0f3F000000;
	cvt.sat.f32.f32 	%f714, %f713;
	mov.f32 	%f715, 0f4B400001;
	mov.f32 	%f716, 0f437C0000;
	fma.rm.f32 	%f717, %f714, %f716, %f715;
	add.f32 	%f718, %f717, 0fCB40007F;
	neg.f32 	%f719, %f718;
	fma.rn.f32 	%f720, %f891, 0f3FB8AA3B, %f719;
	fma.rn.f32 	%f721, %f891, 0f32A57060, %f720;
	mov.b32 	%r223, %f717;
	shl.b32 	%r224, %r223, 23;
	mov.b32 	%f722, %r224;
	ex2.approx.ftz.f32 	%f723, %f721;
	mul.f32 	%f724, %f723, %f722;
	cvt.f64.f32 	%fd22, %f724;
	mov.f64 	%fd23, 0d3FF0000000000000;
	sub.f64 	%fd24, %fd23, %fd22;
	mul.f64 	%fd25, %fd24, %fd1;
	cvt.rn.f32.f64 	%f725, %fd25;
	mul.f32 	%f726, %f936, %f725;
	mad.lo.s32 	%r225, %r4, %r222, %r5;
	shl.b32 	%r226, %r225, 2;
	mov.u32 	%r227, _ZZ30SigmoidProbPolynomBackwardImplILi12ELi256ELi16EEvfPKfiS1_iPKiS1_S1_S3_iPfE16localFeaturesDer;
	add.s32 	%r228, %r227, %r226;
	atom.shared.add.f32 	%f727, [%r228], %f726;
$L__BB5_80:
	@%p35 bra 	$L__BB5_82;
	cvt.s32.s16 	%r229, %rs55;
	fma.rn.f32 	%f728, %f890, 0f3BBB989D, 0f3F000000;
	cvt.sat.f32.f32 	%f729, %f728;
	mov.f32 	%f730, 0f4B400001;
	mov.f32 	%f731, 0f437C0000;
	fma.rm.f32 	%f732, %f729, %f731, %f730;
	add.f32 	%f733, %f732, 0fCB40007F;
	neg.f32 	%f734, %f733;
	fma.rn.f32 	%f735, %f890, 0f3FB8AA3B, %f734;
	fma.rn.f32 	%f736, %f890, 0f32A57060, %f735;
	mov.b32 	%r230, %f732;
	shl.b32 	%r231, %r230, 23;
	mov.b32 	%f737, %r231;
	ex2.approx.ftz.f32 	%f738, %f736;
	mul.f32 	%f739, %f738, %f737;
	cvt.f64.f32 	%fd26, %f739;
	mov.f64 	%fd27, 0d3FF0000000000000;
	sub.f64 	%fd28, %fd27, %fd26;
	mul.f64 	%fd29, %fd28, %fd1;
	cvt.rn.f32.f64 	%f740, %fd29;
	mul.f32 	%f741, %f936, %f740;
	mad.lo.s32 	%r232, %r4, %r229, %r5;
	shl.b32 	%r233, %r232, 2;
	mov.u32 	%r234, _ZZ30SigmoidProbPolynomBackwardImplILi12ELi256ELi16EEvfPKfiS1_iPKiS1_S1_S3_iPfE16localFeaturesDer;
	add.s32 	%r235, %r234, %r233;
	atom.shared.add.f32 	%f742, [%r235], %f741;
$L__BB5_82:
	setp.lt.s32 	%p85, %r14, 8;
	@%p85 bra 	$L__BB5_84;
	cvt.s32.s16 	%r236, %rs54;
	fma.rn.f32 	%f743, %f889, 0f3BBB989D, 0f3F000000;
	cvt.sat.f32.f32 	%f744, %f743;
	mov.f32 	%f745, 0f4B400001;
	mov.f32 	%f746, 0f437C0000;
	fma.rm.f32 	%f747, %f744, %f746, %f745;
	add.f32 	%f748, %f747, 0fCB40007F;
	neg.f32 	%f749, %f748;
	fma.rn.f32 	%f750, %f889, 0f3FB8AA3B, %f749;
	fma.rn.f32 	%f751, %f889, 0f32A57060, %f750;
	mov.b32 	%r237, %f747;
	shl.b32 	%r238, %r237, 23;
	mov.b32 	%f752, %r238;
	ex2.approx.ftz.f32 	%f753, %f751;
	mul.f32 	%f754, %f753, %f752;
	cvt.f64.f32 	%fd30, %f754;
	mov.f64 	%fd31, 0d3FF0000000000000;
	sub.f64 	%fd32, %fd31, %fd30;
	mul.f64 	%fd33, %fd32, %fd1;
	cvt.rn.f32.f64 	%f755, %fd33;
	mul.f32 	%f756, %f936, %f755;
	mad.lo.s32 	%r239, %r4, %r236, %r5;
	shl.b32 	%r240, %r239, 2;
	mov.u32 	%r241, _ZZ30SigmoidProbPolynomBackwardImplILi12ELi256ELi16EEvfPKfiS1_iPKiS1_S1_S3_iPfE16localFeaturesDer;
	add.s32 	%r242, %r241, %r240;
	atom.shared.add.f32 	%f757, [%r242], %f756;
$L__BB5_84:
	setp.lt.s32 	%p86, %r14, 9;
	@%p86 bra 	$L__BB5_86;
	cvt.s32.s16 	%r243, %rs53;
	fma.rn.f32 	%f758, %f888, 0f3BBB989D, 0f3F000000;
	cvt.sat.f32.f32 	%f759, %f758;
	mov.f32 	%f760, 0f4B400001;
	mov.f32 	%f761, 0f437C0000;
	fma.rm.f32 	%f762, %f759, %f761, %f760;
	add.f32 	%f763, %f762, 0fCB40007F;
	neg.f32 	%f764, %f763;
	fma.rn.f32 	%f765, %f888, 0f3FB8AA3B, %f764;
	fma.rn.f32 	%f766, %f888, 0f32A57060, %f765;
	mov.b32 	%r244, %f762;
	shl.b32 	%r245, %r244, 23;
	mov.b32 	%f767, %r245;
	ex2.approx.ftz.f32 	%f768, %f766;
	mul.f32 	%f769, %f768, %f767;
	cvt.f64.f32 	%fd34, %f769;
	mov.f64 	%fd35, 0d3FF0000000000000;
	sub.f64 	%fd36, %fd35, %fd34;
	mul.f64 	%fd37, %fd36, %fd1;
	cvt.rn.f32.f64 	%f770, %fd37;
	mul.f32 	%f771, %f936, %f770;
	mad.lo.s32 	%r246, %r4, %r243, %r5;
	shl.b32 	%r247, %r246, 2;
	mov.u32 	%r248, _ZZ30SigmoidProbPolynomBackwardImplILi12ELi256ELi16EEvfPKfiS1_iPKiS1_S1_S3_iPfE16localFeaturesDer;
	add.s32 	%r249, %r248, %r247;
	atom.shared.add.f32 	%f772, [%r249], %f771;
$L__BB5_86:
	setp.lt.s32 	%p87, %r14, 10;
	@%p87 bra 	$L__BB5_88;
	cvt.s32.s16 	%r250, %rs52;
	fma.rn.f32 	%f773, %f887, 0f3BBB989D, 0f3F000000;
	cvt.sat.f32.f32 	%f774, %f773;
	mov.f32 	%f775, 0f4B400001;
	mov.f32 	%f776, 0f437C0000;
	fma.rm.f32 	%f777, %f774, %f776, %f775;
	add.f32 	%f778, %f777, 0fCB40007F;
	neg.f32 	%f779, %f778;
	fma.rn.f32 	%f780, %f887, 0f3FB8AA3B, %f779;
	fma.rn.f32 	%f781, %f887, 0f32A57060, %f780;
	mov.b32 	%r251, %f777;
	shl.b32 	%r252, %r251, 23;
	mov.b32 	%f782, %r252;
	ex2.approx.ftz.f32 	%f783, %f781;
	mul.f32 	%f784, %f783, %f782;
	cvt.f64.f32 	%fd38, %f784;
	mov.f64 	%fd39, 0d3FF0000000000000;
	sub.f64 	%fd40, %fd39, %fd38;
	mul.f64 	%fd41, %fd40, %fd1;
	cvt.rn.f32.f64 	%f785, %fd41;
	mul.f32 	%f786, %f936, %f785;
	mad.lo.s32 	%r253, %r4, %r250, %r5;
	shl.b32 	%r254, %r253, 2;
	mov.u32 	%r255, _ZZ30SigmoidProbPolynomBackwardImplILi12ELi256ELi16EEvfPKfiS1_iPKiS1_S1_S3_iPfE16localFeaturesDer;
	add.s32 	%r256, %r255, %r254;
	atom.shared.add.f32 	%f787, [%r256], %f786;
$L__BB5_88:
	setp.lt.s32 	%p88, %r14, 11;
	@%p88 bra 	$L__BB5_90;
	cvt.s32.s16 	%r257, %rs51;
	fma.rn.f32 	%f788, %f886, 0f3BBB989D, 0f3F000000;
	cvt.sat.f32.f32 	%f789, %f788;
	mov.f32 	%f790, 0f4B400001;
	mov.f32 	%f791, 0f437C0000;
	fma.rm.f32 	%f792, %f789, %f791, %f790;
	add.f32 	%f793, %f792, 0fCB40007F;
	neg.f32 	%f794, %f793;
	fma.rn.f32 	%f795, %f886, 0f3FB8AA3B, %f794;
	fma.rn.f32 	%f796, %f886, 0f32A57060, %f795;
	mov.b32 	%r258, %f792;
	shl.b32 	%r259, %r258, 23;
	mov.b32 	%f797, %r259;
	ex2.approx.ftz.f32 	%f798, %f796;
	mul.f32 	%f799, %f798, %f797;
	cvt.f64.f32 	%fd42, %f799;
	mov.f64 	%fd43, 0d3FF0000000000000;
	sub.f64 	%fd44, %fd43, %fd42;
	mul.f64 	%fd45, %fd44, %fd1;
	cvt.rn.f32.f64 	%f800, %fd45;
	mul.f32 	%f801, %f936, %f800;
	mad.lo.s32 	%r260, %r4, %r257, %r5;
	shl.b32 	%r261, %r260, 2;
	mov.u32 	%r262, _ZZ30SigmoidProbPolynomBackwardImplILi12ELi256ELi16EEvfPKfiS1_iPKiS1_S1_S3_iPfE16localFeaturesDer;
	add.s32 	%r263, %r262, %r261;
	atom.shared.add.f32 	%f802, [%r263], %f801;
$L__BB5_90:
	setp.lt.s32 	%p89, %r14, 12;
	@%p89 bra 	$L__BB5_92;
	cvt.s32.s16 	%r264, %rs50;
	fma.rn.f32 	%f803, %f885, 0f3BBB989D, 0f3F000000;
	cvt.sat.f32.f32 	%f804, %f803;
	mov.f32 	%f805, 0f4B400001;
	mov.f32 	%f806, 0f437C0000;
	fma.rm.f32 	%f807, %f804, %f806, %f805;
	add.f32 	%f808, %f807, 0fCB40007F;
	neg.f32 	%f809, %f808;
	fma.rn.f32 	%f810, %f885, 0f3FB8AA3B, %f809;
	fma.rn.f32 	%f811, %f885, 0f32A57060, %f810;
	mov.b32 	%r265, %f807;
	shl.b32 	%r266, %r265, 23;
	mov.b32 	%f812, %r266;
	ex2.approx.ftz.f32 	%f813, %f811;
	mul.f32 	%f814, %f813, %f812;
	cvt.f64.f32 	%fd46, %f814;
	mov.f64 	%fd47, 0d3FF0000000000000;
	sub.f64 	%fd48, %fd47, %fd46;
	mul.f64 	%fd49, %fd48, %fd1;
	cvt.rn.f32.f64 	%f815, %fd49;
	mul.f32 	%f816, %f936, %f815;
	mad.lo.s32 	%r267, %r4, %r264, %r5;
	shl.b32 	%r268, %r267, 2;
	mov.u32 	%r269, _ZZ30SigmoidProbPolynomBackwardImplILi12ELi256ELi16EEvfPKfiS1_iPKiS1_S1_S3_iPfE16localFeaturesDer;
	add.s32 	%r270, %r269, %r268;
	atom.shared.add.f32 	%f817, [%r270], %f816;
$L__BB5_92:
	add.s32 	%r291, %r291, %r8;
	setp.lt.s32 	%p90, %r291, %r68;
	@%p90 bra 	$L__BB5_4;
$L__BB5_93:
	bar.sync 	0;
	setp.ge.s32 	%p91, %r304, %r66;
	@%p91 bra 	$L__BB5_115;
	setp.lt.s32 	%p92, %r4, 1;
	@%p92 bra 	$L__BB5_110;
	and.b32  	%r35, %r4, 15;
	add.s32 	%r36, %r35, -1;
	and.b32  	%r37, %r4, 7;
	add.s32 	%r38, %r37, -1;
	and.b32  	%r39, %r4, 2147483632;
	and.b32  	%r40, %r4, 3;
	neg.s32 	%r41, %r39;
	shl.b32 	%r42, %r4, 2;
$L__BB5_96:
	setp.lt.u32 	%p97, %r4, 16;
	mul.lo.s32 	%r44, %r304, %r4;
	mov.f32 	%f957, 0f00000000;
	mov.b32 	%r300, 0;
	@%p97 bra 	$L__BB5_99;
	mov.u32 	%r277, _ZZ30SigmoidProbPolynomBackwardImplILi12ELi256ELi16EEvfPKfiS1_iPKiS1_S1_S3_iPfE16localFeaturesDer;
	mad.lo.s32 	%r278, %r42, %r304, %r277;
	add.s32 	%r297, %r278, 32;
	mov.f32 	%f957, 0f00000000;
	mov.u32 	%r298, %r41;
$L__BB5_98:
	.pragma "nounroll";
	ld.shared.f32 	%f826, [%r297+-32];
	add.f32 	%f827, %f957, %f826;
	ld.shared.f32 	%f828, [%r297+-28];
	add.f32 	%f829, %f827, %f828;
	ld.shared.f32 	%f830, [%r297+-24];
	add.f32 	%f831, %f829, %f830;
	ld.shared.f32 	%f832, [%r297+-20];
	add.f32 	%f833, %f831, %f832;
	ld.shared.f32 	%f834, [%r297+-16];
	add.f32 	%f835, %f833, %f834;
	ld.shared.f32 	%f836, [%r297+-12];
	add.f32 	%f837, %f835, %f836;
	ld.shared.f32 	%f838, [%r297+-8];
	add.f32 	%f839, %f837, %f838;
	ld.shared.f32 	%f840, [%r297+-4];
	add.f32 	%f841, %f839, %f840;
	ld.shared.f32 	%f842, [%r297];
	add.f32 	%f843, %f841, %f842;
	ld.shared.f32 	%f844, [%r297+4];
	add.f32 	%f845, %f843, %f844;
	ld.shared.f32 	%f846, [%r297+8];
	add.f32 	%f847, %f845, %f846;
	ld.shared.f32 	%f848, [%r297+12];
	add.f32 	%f849, %f847, %f848;
	ld.shared.f32 	%f850, [%r297+16];
	add.f32 	%f851, %f849, %f850;
	ld.shared.f32 	%f852, [%r297+20];
	add.f32 	%f853, %f851, %f852;
	ld.shared.f32 	%f854, [%r297+24];
	add.f32 	%f855, %f853, %f854;
	ld.shared.f32 	%f856, [%r297+28];
	add.f32 	%f957, %f855, %f856;
	add.s32 	%r298, %r298, 16;
	add.s32 	%r297, %r297, 64;
	setp.ne.s32 	%p98, %r298, 0;
	mov.u32 	%r300, %r39;
	@%p98 bra 	$L__BB5_98;
$L__BB5_99:
	setp.eq.s32 	%p99, %r35, 0;
	@%p99 bra 	$L__BB5_109;
	setp.lt.u32 	%p100, %r36, 7;
	@%p100 bra 	$L__BB5_102;
	add.s32 	%r279, %r300, %r44;
	shl.b32 	%r280, %r279, 2;
	mov.u32 	%r281, _ZZ30SigmoidProbPolynomBackwardImplILi12ELi256ELi16EEvfPKfiS1_iPKiS1_S1_S3_iPfE16localFeaturesDer;
	add.s32 	%r282, %r281, %r280;
	ld.shared.f32 	%f858, [%r282];
	add.f32 	%f859, %f957, %f858;
	ld.shared.f32 	%f860, [%r282+4];
	add.f32 	%f861, %f859, %f860;
	ld.shared.f32 	%f862, [%r282+8];
	add.f32 	%f863, %f861, %f862;
	ld.shared.f32 	%f864, [%r282+12];
	add.f32 	%f865, %f863, %f864;
	ld.shared.f32 	%f866, [%r282+16];
	add.f32 	%f867, %f865, %f866;
	ld.shared.f32 	%f868, [%r282+20];
	add.f32 	%f869, %f867, %f868;
	ld.shared.f32 	%f870, [%r282+24];
	add.f32 	%f871, %f869, %f870;
	ld.shared.f32 	%f872, [%r282+28];
	add.f32 	%f957, %f871, %f872;
	add.s32 	%r300, %r300, 8;
$L__BB5_102:
	setp.eq.s32 	%p101, %r37, 0;
	@%p101 bra 	$L__BB5_109;
	setp.lt.u32 	%p102, %r38, 3;
	@%p102 bra 	$L__BB5_105;
	add.s32 	%r283, %r300, %r44;
	shl.b32 	%r284, %r283, 2;
	mov.u32 	%r285, _ZZ30SigmoidProbPolynomBackwardImplILi12ELi256ELi16EEvfPKfiS1_iPKiS1_S1_S3_iPfE16localFeaturesDer;
	add.s32 	%r286, %r285, %r284;
	ld.shared.f32 	%f874, [%r286];
	add.f32 	%f875, %f957, %f874;
	ld.shared.f32 	%f876, [%r286+4];
	add.f32 	%f877, %f875, %f876;
	ld.shared.f32 	%f878, [%r286+8];
	add.f32 	%f879, %f877, %f878;
	ld.shared.f32 	%f880, [%r286+12];
	add.f32 	%f957, %f879, %f880;
	add.s32 	%r300, %r300, 4;
$L__BB5_105:
	setp.eq.s32 	%p103, %r40, 0;
	@%p103 bra 	$L__BB5_109;
	setp.eq.s32 	%p104, %r40, 1;
	add.s32 	%r287, %r300, %r44;
	shl.b32 	%r288, %r287, 2;
	mov.u32 	%r289, _ZZ30SigmoidProbPolynomBackwardImplILi12ELi256ELi16EEvfPKfiS1_iPKiS1_S1_S3_iPfE16localFeaturesDer;
	add.s32 	%r55, %r289, %r288;
	ld.shared.f32 	%f881, [%r55];
	add.f32 	%f957, %f957, %f881;
	@%p104 bra 	$L__BB5_109;
	setp.eq.s32 	%p105, %r40, 2;
	ld.shared.f32 	%f882, [%r55+4];
	add.f32 	%f957, %f957, %f882;
	@%p105 bra 	$L__BB5_109;
	ld.shared.f32 	%f883, [%r55+8];
	add.f32 	%f957, %f957, %f883;
$L__BB5_109:
	cvt.u64.u32 	%rd148, %r304;
	add.s64 	%rd149, %rd148, %rd2;
	shl.b64 	%rd150, %rd149, 2;
	add.s64 	%rd151, %rd1, %rd150;
	atom.global.add.f32 	%f884, [%rd151], %f957;
	add.s32 	%r304, %r304, 256;
	setp.lt.s32 	%p106, %r304, %r66;
	@%p106 bra 	$L__BB5_96;
	bra.uni 	$L__BB5_115;
$L__BB5_110:
	not.b32 	%r271, %r304;
	add.s32 	%r57, %r66, %r271;
	and.b32  	%r272, %r57, 768;
	setp.eq.s32 	%p93, %r272, 768;
	@%p93 bra 	$L__BB5_113;
	shr.u32 	%r274, %r57, 8;
	add.s32 	%r275, %r274, 1;
	and.b32  	%r58, %r275, 3;
	mov.b32 	%r303, 0;
$L__BB5_112:
	.pragma "nounroll";
	cvt.u64.u32 	%rd140, %r304;
	add.s64 	%rd141, %rd140, %rd2;
	shl.b64 	%rd142, %rd141, 2;
	add.s64 	%rd143, %rd1, %rd142;
	atom.global.add.f32 	%f818, [%rd143], 0f00000000;
	add.s32 	%r304, %r304, 256;
	add.s32 	%r303, %r303, 1;
	setp.ne.s32 	%p94, %r303, %r58;
	@%p94 bra 	$L__BB5_112;
$L__BB5_113:
	setp.lt.u32 	%p95, %r57, 768;
	@%p95 bra 	$L__BB5_115;
$L__BB5_114:
	cvt.u64.u32 	%rd144, %r304;
	add.s64 	%rd145, %rd144, %rd2;
	shl.b64 	%rd146, %rd145, 2;
	add.s64 	%rd147, %rd1, %rd146;
	atom.global.add.f32 	%f819, [%rd147], 0f00000000;
	atom.global.add.f32 	%f820, [%rd147+1024], 0f00000000;
	atom.global.add.f32 	%f821, [%rd147+2048], 0f00000000;
	atom.global.add.f32 	%f822, [%rd147+3072], 0f00000000;
	add.s32 	%r304, %r304, 1024;
	setp.lt.s32 	%p96, %r304, %r66;
	@%p96 bra 	$L__BB5_114;
$L__BB5_115:
	ret;

}


// ===== COMPILED SASS (sm_100) =====

	.target	sm_100

	.elftype	@"ET_EXEC"


//--------------------- .note.nv.tkinfo           --------------------------
	.section	.note.nv.tkinfo,"",@"SHT_NOTE"
	.sectionflags	@"SHF_NOTE_NV_TKINFO"
	.tkinfo
        /*0018*/ 	.word	0x00000002
        /*0030*/ 	.string	""
        /*0030*/ 	.string	"ptxas"
        /*0030*/ 	.string	"Cuda compilation tools, release 13.0, V13.0.88"
        /*0030*/ 	.string	"Build cuda_13.0.r13.0/compiler.36424714_0"
        /*0030*/ 	.string	"-arch sm_100 -m 64 "



//--------------------- .note.nv.cuinfo           --------------------------
	.section	.note.nv.cuinfo,"",@"SHT_NOTE"
	.sectionflags	@"SHF_NOTE_NV_CUINFO"
        /*0018*/ 	.short	0x0002
        /*001a*/ 	.short	0x0064
        /*001c*/ 	.short	0x0082
	.zero		2


//--------------------- .nv.info                  --------------------------
	.section	.nv.info,"",@"SHT_CUDA_INFO"
	.align	4


	//----- nvinfo : EIATTR_REGCOUNT
	.align		4
        /*0000*/ 	.byte	0x04, 0x2f
        /*0002*/ 	.short	(.L_1 - .L_0)
	.align		4
.L_0:
        /*0004*/ 	.word	index@(_Z23ExpProbPolynomProbsImplPKfiPKiS0_S2_ifPf)
        /*0008*/ 	.word	0x00000015


	//----- nvinfo : EIATTR_FRAME_SIZE
	.align		4
.L_1:
        /*000c*/ 	.byte	0x04, 0x11
        /*000e*/ 	.short	(.L_3 - .L_2)
	.align		4
.L_2:
        /*0010*/ 	.word	index@(_Z23ExpProbPolynomProbsImplPKfiPKiS0_S2_ifPf)
        /*0014*/ 	.word	0x00000000


	//----- nvinfo : EIATTR_REGCOUNT
	.align		4
.L_3:
        /*0018*/ 	.byte	0x04, 0x2f
        /*001a*/ 	.short	(.L_5 - .L_4)
	.align		4
.L_4:
        /*001c*/ 	.word	index@(_Z25ExpProbPolynomForwardImplPKfiS0_iiPf)
        /*0020*/ 	.word	0x00000012


	//----- nvinfo : EIATTR_FRAME_SIZE
	.align		4
.L_5:
        /*0024*/ 	.byte	0x04, 0x11
        /*0026*/ 	.short	(.L_7 - .L_6)
	.align		4
.L_6:
        /*0028*/ 	.word	index@(_Z25ExpProbPolynomForwardImplPKfiS0_iiPf)
        /*002c*/ 	.word	0x00000000


	//----- nvinfo : EIATTR_REGCOUNT
	.align		4
.L_7:
        /*0030*/ 	.byte	0x04, 0x2f
        /*0032*/ 	.short	(.L_9 - .L_8)
	.align		4
.L_8:
        /*0034*/ 	.word	index@(_Z26ExpProbPolynomBackwardImplILi12ELi256ELi16EEvfPKfiS1_iPKiS1_S1_S3_iPf)
        /*0038*/ 	.word	0x0000003f


	//----- nvinfo : EIATTR_FRAME_SIZE
	.align		4
.L_9:
        /*003c*/ 	.byte	0x04, 0x11
        /*003e*/ 	.short	(.L_11 - .L_10)
	.align		4
.L_10:
        /*0040*/ 	.word	index@(_Z26ExpProbPolynomBackwardImplILi12ELi256ELi16EEvfPKfiS1_iPKiS1_S1_S3_iPf)
        /*0044*/ 	.word	0x00000000


	//----- nvinfo : EIATTR_REGCOUNT
	.align		4
.L_11:
        /*0048*/ 	.byte	0x04, 0x2f
        /*004a*/ 	.short	(.L_13 - .L_12)
	.align		4
.L_12:
        /*004c*/ 	.word	index@(_Z27SigmoidProbPolynomProbsImplPKfiPKiS0_S2_ifPf)
        /*0050*/ 	.word	0x00000018


	//----- nvinfo : EIATTR_FRAME_SIZE
	.align		4
.L_13:
        /*0054*/ 	.byte	0x04, 0x11
        /*0056*/ 	.short	(.L_15 - .L_14)
	.align		4
.L_14:
        /*0058*/ 	.word	index@(_Z27SigmoidProbPolynomProbsImplPKfiPKiS0_S2_ifPf)
        /*005c*/ 	.word	0x00000000


	//----- nvinfo : EIATTR_REGCOUNT
	.align		4
.L_15:
        /*0060*/ 	.byte	0x04, 0x2f
        /*0062*/ 	.short	(.L_17 - .L_16)
	.align		4
.L_16:
        /*0064*/ 	.word	index@(_Z29SigmoidProbPolynomForwardImplPKfiS0_iiPf)
        /*0068*/ 	.word	0x00000012


	//----- nvinfo : EIATTR_FRAME_SIZE
	.align		4
.L_17:
        /*006c*/ 	.byte	0x04, 0x11
        /*006e*/ 	.short	(.L_19 - .L_18)
	.align		4
.L_18:
        /*0070*/ 	.word	index@(_Z29SigmoidProbPolynomForwardImplPKfiS0_iiPf)
        /*0074*/ 	.word	0x00000000


	//----- nvinfo : EIATTR_REGCOUNT
	.align		4
.L_19:
        /*0078*/ 	.byte	0x04, 0x2f
        /*007a*/ 	.short	(.L_21 - .L_20)
	.align		4
.L_20:
        /*007c*/ 	.word	index@(_Z30SigmoidProbPolynomBackwardImplILi12ELi256ELi16EEvfPKfiS1_iPKiS1_S1_S3_iPf)
        /*0080*/ 	.word	0x00000030


	//----- nvinfo : EIATTR_FRAME_SIZE
	.align		4
.L_21:
        /*0084*/ 	.byte	0x04, 0x11
        /*0086*/ 	.short	(.L_23 - .L_22)
	.align		4
.L_22:
        /*0088*/ 	.word	index@(_Z30SigmoidProbPolynomBackwardImplILi12ELi256ELi16EEvfPKfiS1_iPKiS1_S1_S3_iPf)
        /*008c*/ 	.word	0x00000000


	//----- nvinfo : EIATTR_MIN_STACK_SIZE
	.align		4
.L_23:
        /*0090*/ 	.byte	0x04, 0x12
        /*0092*/ 	.short	(.L_25 - .L_24)
	.align		4
.L_24:
        /*0094*/ 	.word	index@(_Z30SigmoidProbPolynomBackwardImplILi12ELi256ELi16EEvfPKfiS1_iPKiS1_S1_S3_iPf)
        /*0098*/ 	.word	0x00000000


	//----- nvinfo : EIATTR_MIN_STACK_SIZE
	.align		4
.L_25:
        /*009c*/ 	.byte	0x04, 0x12
        /*009e*/ 	.short	(.L_27 - .L_26)
	.align		4
.L_26:
        /*00a0*/ 	.word	index@(_Z29SigmoidProbPolynomForwardImplPKfiS0_iiPf)
        /*00a4*/ 	.word	0x00000000


	//----- nvinfo : EIATTR_MIN_STACK_SIZE
	.align		4
.L_27:
        /*00a8*/ 	.byte	0x04, 0x12
        /*00aa*/ 	.short	(.L_29 - .L_28)
	.align		4
.L_28:
        /*00ac*/ 	.word	index@(_Z27SigmoidProbPolynomProbsImplPKfiPKiS0_S2_ifPf)
        /*00b0*/ 	.word	0x00000000


	//----- nvinfo : EIATTR_MIN_STACK_SIZE
	.align		4
.L_29:
        /*00b4*/ 	.byte	0x04, 0x12
        /*00b6*/ 	.short	(.L_31 - .L_30)
	.align		4
.L_30:
        /*00b8*/ 	.word	index@(_Z26ExpProbPolynomBackwardImplILi12ELi256ELi16EEvfPKfiS1_iPKiS1_S1_S3_iPf)
        /*00bc*/ 	.word	0x00000000


	//----- nvinfo : EIATTR_MIN_STACK_SIZE
	.align		4
.L_31:
        /*00c0*/ 	.byte	0x04, 0x12
        /*00c2*/ 	.short	(.L_33 - .L_32)
	.align		4
.L_32:
        /*00c4*/ 	.word	index@(_Z25ExpProbPolynomForwardImplPKfiS0_iiPf)
        /*00c8*/ 	.word	0x00000000


	//----- nvinfo : EIATTR_MIN_STACK_SIZE
	.align		4
.L_33:
        /*00cc*/ 	.byte	0x04, 0x12
        /*00ce*/ 	.short	(.L_35 - .L_34)
	.align		4
.L_34:
        /*00d0*/ 	.word	index@(_Z23ExpProbPolynomProbsImplPKfiPKiS0_S2_ifPf)
        /*00d4*/ 	.word	0x00000000
.L_35:


//--------------------- .nv.compat                --------------------------
	.section	.nv.compat,"",@"SHT_CUDA_COMPAT_INFO"
	.align	4
        /*0000*/ 	.byte	0x02, 0x09, 0x00, 0x00, 0x02, 0x02, 0x01, 0x00, 0x02, 0x05, 0x05, 0x00, 0x03, 0x07, 0x01, 0x01
        /*0010*/ 	.byte	0x02, 0x03, 0x00, 0x00, 0x02, 0x06, 0x01, 0x00, 0x04, 0x0b, 0x08, 0x00, 0x01, 0x00, 0x00, 0x00
        /*0020*/ 	.byte	0x00, 0x00, 0x00, 0x00


//--------------------- .nv.info._Z30SigmoidProbPolynomBackwardImplILi12ELi256ELi16EEvfPKfiS1_iPKiS1_S1_S3_iPf --------------------------
	.section	.nv.info._Z30SigmoidProbPolynomBackwardImplILi12ELi256ELi16EEvfPKfiS1_iPKiS1_S1_S3_iPf,"",@"SHT_CUDA_INFO"
	.sectionflags	@""
	.align	4


	//----- nvinfo : EIATTR_CUDA_API_VERSION
	.align		4
        /*0000*/ 	.byte	0x04, 0x37
        /*0002*/ 	.short	(.L_37 - .L_36)
.L_36:
        /*0004*/ 	.word	0x00000082


	//----- nvinfo : EIATTR_KPARAM_INFO
	.align		4
.L_37:
        /*0008*/ 	.byte	0x04, 0x17
        /*000a*/ 	.short	(.L_39 - .L_38)
.L_38:
        /*000c*/ 	.word	0x00000000
        /*0010*/ 	.short	0x000a
        /*0012*/ 	.short	0x0050
        /*0014*/ 	.byte	0x00, 0xf5, 0x21, 0x00


	//----- nvinfo : EIATTR_KPARAM_INFO
	.align		4
.L_39:
        /*0018*/ 	.byte	0x04, 0x17
        /*001a*/ 	.short	(.L_41 - .L_40)
.L_40:
        /*001c*/ 	.word	0x00000000
        /*0020*/ 	.short	0x0009
        /*0022*/ 	.short	0x0048
        /*0024*/ 	.byte	0x00, 0xf0, 0x11, 0x00


	//----- nvinfo : EIATTR_KPARAM_INFO
	.align		4
.L_41:
        /*0028*/ 	.byte	0x04, 0x17
        /*002a*/ 	.short	(.L_43 - .L_42)
.L_42:
        /*002c*/ 	.word	0x00000000
        /*0030*/ 	.short	0x0008
        /*0032*/ 	.short	0x0040
        /*0034*/ 	.byte	0x00, 0xf5, 0x21, 0x00


	//----- nvinfo : EIATTR_KPARAM_INFO
	.align		4
.L_43:
        /*0038*/ 	.byte	0x04, 0x17
        /*003a*/ 	.short	(.L_45 - .L_44)
.L_44:
        /*003c*/ 	.word	0x00000000
        /*0040*/ 	.short	0x0007
        /*0042*/ 	.short	0x0038
        /*0044*/ 	.byte	0x00, 0xf5, 0x21, 0x00


	//----- nvinfo : EIATTR_KPARAM_INFO
	.align		4
.L_45:
        /*0048*/ 	.byte	0x04, 0x17
        /*004a*/ 	.short	(.L_47 - .L_46)
.L_46:
        /*004c*/ 	.word	0x00000000
        /*0050*/ 	.short	0x0006
        /*0052*/ 	.short	0x0030
        /*0054*/ 	.byte	0x00, 0xf5, 0x21, 0x00


	//----- nvinfo : EIATTR_KPARAM_INFO
	.align		4
.L_47:
        /*0058*/ 	.byte	0x04, 0x17
        /*005a*/ 	.short	(.L_49 - .L_48)
.L_48:
        /*005c*/ 	.word	0x00000000
        /*0060*/ 	.short	0x0005
        /*0062*/ 	.short	0x0028
        /*0064*/ 	.byte	0x00, 0xf5, 0x21, 0x00


	//----- nvinfo : EIATTR_KPARAM_INFO
	.align		4
.L_49:
        /*0068*/ 	.byte	0x04, 0x17
        /*006a*/ 	.short	(.L_51 - .L_50)
.L_50:
        /*006c*/ 	.word	0x00000000
        /*0070*/ 	.short	0x0004
        /*0072*/ 	.short	0x0020
        /*0074*/ 	.byte	0x00, 0xf0, 0x11, 0x00


	//----- nvinfo : EIATTR_KPARAM_INFO
	.align		4
.L_51:
        /*0078*/ 	.byte	0x04, 0x17
        /*007a*/ 	.short	(.L_53 - .L_52)
.L_52:
        /*007c*/ 	.word	0x00000000
        /*0080*/ 	.short	0x0003
        /*0082*/ 	.short	0x0018
        /*0084*/ 	.byte	0x00, 0xf5, 0x21, 0x00


	//----- nvinfo : EIATTR_KPARAM_INFO
	.align		4
.L_53:
        /*0088*/ 	.byte	0x04, 0x17
        /*008a*/ 	.short	(.L_55 - .L_54)
.L_54:
        /*008c*/ 	.word	0x00000000
        /*0090*/ 	.short	0x0002
        /*0092*/ 	.short	0x0010
        /*0094*/ 	.byte	0x00, 0xf0, 0x11, 0x00


	//----- nvinfo : EIATTR_KPARAM_INFO
	.align		4
.L_55:
        /*0098*/ 	.byte	0x04, 0x17
        /*009a*/ 	.short	(.L_57 - .L_56)
.L_56:
        /*009c*/ 	.word	0x00000000
        /*00a0*/ 	.short	0x0001
        /*00a2*/ 	.short	0x0008
        /*00a4*/ 	.byte	0x00, 0xf5, 0x21, 0x00


	//----- nvinfo : EIATTR_KPARAM_INFO
	.align		4
.L_57:
        /*00a8*/ 	.byte	0x04, 0x17
        /*00aa*/ 	.short	(.L_59 - .L_58)
.L_58:
        /*00ac*/ 	.word	0x00000000
        /*00b0*/ 	.short	0x0000
        /*00b2*/ 	.short	0x0000
        /*00b4*/ 	.byte	0x00, 0xf0, 0x11, 0x00


	//----- nvinfo : EIATTR_SPARSE_MMA_MASK
	.align		4
.L_59:
        /*00b8*/ 	.byte	0x03, 0x50
        /*00ba*/ 	.short	0x0000


	//----- nvinfo : EIATTR_MAXREG_COUNT
	.align		4
        /*00bc*/ 	.byte	0x03, 0x1b
        /*00be*/ 	.short	0x00ff


	//----- nvinfo : EIATTR_NUM_BARRIERS
	.align		4
        /*00c0*/ 	.byte	0x02, 0x4c
        /*00c2*/ 	.byte	0x01
	.zero		1


	//----- nvinfo : EIATTR_MERCURY_ISA_VERSION
	.align		4
        /*00c4*/ 	.byte	0x03, 0x5f
        /*00c6*/ 	.short	0x0101


	//----- nvinfo : EIATTR_VRC_CTA_INIT_COUNT
	.align		4
        /*00c8*/ 	.byte	0x02, 0x4a
	.zero		1
	.zero		1


	//----- nvinfo : EIATTR_EXIT_INSTR_OFFSETS
	.align		4
        /*00cc*/ 	.byte	0x04, 0x1c
        /*00ce*/ 	.short	(.L_61 - .L_60)


	//   ....[0]....
.L_60:
        /*00d0*/ 	.word	0x00004e80


	//   ....[1]....
        /*00d4*/ 	.word	0x000056f0


	//   ....[2]....
        /*00d8*/ 	.word	0x00005850


	//   ....[3]....
        /*00dc*/ 	.word	0x00005920


	//----- nvinfo : EIATTR_CRS_STACK_SIZE
	.align		4
.L_61:
        /*00e0*/ 	.byte	0x04, 0x1e
        /*00e2*/ 	.short	(.L_63 - .L_62)
.L_62:
        /*00e4*/ 	.word	0x00000000


	//----- nvinfo : EIATTR_CBANK_PARAM_SIZE
	.align		4
.L_63:
        /*00e8*/ 	.byte	0x03, 0x19
        /*00ea*/ 	.short	0x0058


	//----- nvinfo : EIATTR_PARAM_CBANK
	.align		4
        /*00ec*/ 	.byte	0x04, 0x0a
        /*00ee*/ 	.short	(.L_65 - .L_64)
	.align		4
.L_64:
        /*00f0*/ 	.word	index@(.nv.constant0._Z30SigmoidProbPolynomBackwardImplILi12ELi256ELi16EEvfPKfiS1_iPKiS1_S1_S3_iPf)
        /*00f4*/ 	.short	0x0380
        /*00f6*/ 	.short	0x0058


	//----- nvinfo : EIATTR_SW_WAR
	.align		4
.L_65:
        /*00f8*/ 	.byte	0x04, 0x36
        /*00fa*/ 	.short	(.L_67 - .L_66)
.L_66:
        /*00fc*/ 	.word	0x00000008
.L_67:


//--------------------- .nv.info._Z29SigmoidProbPolynomForwardImplPKfiS0_iiPf --------------------------
	.section	.nv.info._Z29SigmoidProbPolynomForwardImplPKfiS0_iiPf,"",@"SHT_CUDA_INFO"
	.sectionflags	@""
	.align	4


	//----- nvinfo : EIATTR_CUDA_API_VERSION
	.align		4
        /*0000*/ 	.byte	0x04, 0x37
        /*0002*/ 	.short	(.L_69 - .L_68)
.L_68:
        /*0004*/ 	.word	0x00000082


	//----- nvinfo : EIATTR_KPARAM_INFO
	.align		4
.L_69:
        /*0008*/ 	.byte	0x04, 0x17
        /*000a*/ 	.short	(.L_71 - .L_70)
.L_70:
        /*000c*/ 	.word	0x00000000
        /*0010*/ 	.short	0x0005
        /*0012*/ 	.short	0x0020
        /*0014*/ 	.byte	0x00, 0xf5, 0x21, 0x00


	//----- nvinfo : EIATTR_KPARAM_INFO
	.align		4
.L_71:
        /*0018*/ 	.byte	0x04, 0x17
        /*001a*/ 	.short	(.L_73 - .L_72)
.L_72:
        /*001c*/ 	.word	0x00000000
        /*0020*/ 	.short	0x0004
        /*0022*/ 	.short	0x001c
        /*0024*/ 	.byte	0x00, 0xf0, 0x11, 0x00


	//----- nvinfo : EIATTR_KPARAM_INFO
	.align		4
.L_73:
        /*0028*/ 	.byte	0x04, 0x17
        /*002a*/ 	.short	(.L_75 - .L_74)
.L_74:
        /*002c*/ 	.word	0x00000000
        /*0030*/ 	.short	0x0003
        /*0032*/ 	.short	0x0018
        /*0034*/ 	.byte	0x00, 0xf0, 0x11, 0x00


	//----- nvinfo : EIATTR_KPARAM_INFO
	.align		4
.L_75:
        /*0038*/ 	.byte	0x04, 0x17
        /*003a*/ 	.short	(.L_77 - .L_76)
.L_76:
        /*003c*/ 	.word	0x00000000
        /*0040*/ 	.short	0x0002
        /*0042*/ 	.short	0x0010
        /*0044*/ 	.byte	0x00, 0xf5, 0x21, 0x00


	//----- nvinfo : EIATTR_KPARAM_INFO
	.align		4
.L_77:
        /*0048*/ 	.byte	0x04, 0x17
        /*004a*/ 	.short	(.L_79 - .L_78)
.L_78:
        /*004c*/ 	.word	0x00000000
        /*0050*/ 	.short	0x0001
        /*0052*/ 	.short	0x0008
        /*0054*/ 	.byte	0x00, 0xf0, 0x11, 0x00


	//----- nvinfo : EIATTR_KPARAM_INFO
	.align		4
.L_79:
        /*0058*/ 	.byte	0x04, 0x17
        /*005a*/ 	.short	(.L_81 - .L_80)
.L_80:
        /*005c*/ 	.word	0x00000000
        /*0060*/ 	.short	0x0000
        /*0062*/ 	.short	0x0000
        /*0064*/ 	.byte	0x00, 0xf5, 0x21, 0x00


	//----- nvinfo : EIATTR_SPARSE_MMA_MASK
	.align		4
.L_81:
        /*0068*/ 	.byte	0x03, 0x50
        /*006a*/ 	.short	0x0000


	//----- nvinfo : EIATTR_MAXREG_COUNT
	.align		4
        /*006c*/ 	.byte	0x03, 0x1b
        /*006e*/ 	.short	0x00ff


	//----- nvinfo : EIATTR_MERCURY_ISA_VERSION
	.align		4
        /*0070*/ 	.byte	0x03, 0x5f
        /*0072*/ 	.short	0x0101


	//----- nvinfo : EIATTR_VRC_CTA_INIT_COUNT
	.align		4
        /*0074*/ 	.byte	0x02, 0x4a
	.zero		1
	.zero		1


	//----- nvinfo : EIATTR_EXIT_INSTR_OFFSETS
	.align		4
        /*0078*/ 	.byte	0x04, 0x1c
        /*007a*/ 	.short	(.L_83 - .L_82)


	//   ....[0]....
.L_82:
        /*007c*/ 	.word	0x00000040


	//   ....[1]....
        /*0080*/ 	.word	0x00000290


	//----- nvinfo : EIATTR_CBANK_PARAM_SIZE
	.align		4
.L_83:
        /*0084*/ 	.byte	0x03, 0x19
        /*0086*/ 	.short	0x0028


	//----- nvinfo : EIATTR_PARAM_CBANK
	.align		4
        /*0088*/ 	.byte	0x04, 0x0a
        /*008a*/ 	.short	(.L_85 - .L_84)
	.align		4
.L_84:
        /*008c*/ 	.word	index@(.nv.constant0._Z29SigmoidProbPolynomForwardImplPKfiS0_iiPf)
        /*0090*/ 	.short	0x0380
        /*0092*/ 	.short	0x0028


	//----- nvinfo : EIATTR_SW_WAR
	.align		4
.L_85:
        /*0094*/ 	.byte	0x04, 0x36
        /*0096*/ 	.short	(.L_87 - .L_86)
.L_86:
        /*0098*/ 	.word	0x00000008
.L_87:


//--------------------- .nv.info._Z27SigmoidProbPolynomProbsImplPKfiPKiS0_S2_ifPf --------------------------
	.section	.nv.info._Z27SigmoidProbPolynomProbsImplPKfiPKiS0_S2_ifPf,"",@"SHT_CUDA_INFO"
	.sectionflags	@""
	.align	4


	//----- nvinfo : EIATTR_CUDA_API_VERSION
	.align		4
        /*0000*/ 	.byte	0x04, 0x37
        /*0002*/ 	.short	(.L_89 - .L_88)
.L_88:
        /*0004*/ 	.word	0x00000082


	//----- nvinfo : EIATTR_KPARAM_INFO
	.align		4
.L_89:
        /*0008*/ 	.byte	0x04, 0x17
        /*000a*/ 	.short	(.L_91 - .L_90)
.L_90:
        /*000c*/ 	.word	0x00000000
        /*0010*/ 	.short	0x0007
        /*0012*/ 	.short	0x0030
        /*0014*/ 	.byte	0x00, 0xf5, 0x21, 0x00


	//----- nvinfo : EIATTR_KPARAM_INFO
	.align		4
.L_91:
        /*0018*/ 	.byte	0x04, 0x17
        /*001a*/ 	.short	(.L_93 - .L_92)
.L_92:
        /*001c*/ 	.word	0x00000000
        /*0020*/ 	.short	0x0006
        /*0022*/ 	.short	0x002c
        /*0024*/ 	.byte	0x00, 0xf0, 0x11, 0x00


	//----- nvinfo : EIATTR_KPARAM_INFO
	.align		4
.L_93:
        /*0028*/ 	.byte	0x04, 0x17
        /*002a*/ 	.short	(.L_95 - .L_94)
.L_94:
        /*002c*/ 	.word	0x00000000
        /*0030*/ 	.short	0x0005
        /*0032*/ 	.short	0x0028
        /*0034*/ 	.byte	0x00, 0xf0, 0x11, 0x00


	//----- nvinfo : EIATTR_KPARAM_INFO
	.align		4
.L_95:
        /*0038*/ 	.byte	0x04, 0x17
        /*003a*/ 	.short	(.L_97 - .L_96)
.L_96:
        /*003c*/ 	.word	0x00000000
        /*0040*/ 	.short	0x0004
        /*0042*/ 	.short	0x0020
        /*0044*/ 	.byte	0x00, 0xf5, 0x21, 0x00


	//----- nvinfo : EIATTR_KPARAM_INFO
	.align		4
.L_97:
        /*0048*/ 	.byte	0x04, 0x17
        /*004a*/ 	.short	(.L_99 - .L_98)
.L_98:
        /*004c*/ 	.word	0x00000000
        /*0050*/ 	.short	0x0003
        /*0052*/ 	.short	0x0018
        /*0054*/ 	.byte	0x00, 0xf5, 0x21, 0x00


	//----- nvinfo : EIATTR_KPARAM_INFO
	.align		4
.L_99:
        /*0058*/ 	.byte	0x04, 0x17
        /*005a*/ 	.short	(.L_101 - .L_100)
.L_100:
        /*005c*/ 	.word	0x00000000
        /*0060*/ 	.short	0x0002
        /*0062*/ 	.short	0x0010
        /*0064*/ 	.byte	0x00, 0xf5, 0x21, 0x00


	//----- nvinfo : EIATTR_KPARAM_INFO
	.align		4
.L_101:
        /*0068*/ 	.byte	0x04, 0x17
        /*006a*/ 	.short	(.L_103 - .L_102)
.L_102:
        /*006c*/ 	.word	0x00000000
        /*0070*/ 	.short	0x0001
        /*0072*/ 	.short	0x0008
        /*0074*/ 	.byte	0x00, 0xf0, 0x11, 0x00


	//----- nvinfo : EIATTR_KPARAM_INFO
	.align		4
.L_103:
        /*0078*/ 	.byte	0x04, 0x17
        /*007a*/ 	.short	(.L_105 - .L_104)
.L_104:
        /*007c*/ 	.word	0x00000000
        /*0080*/ 	.short	0x0000
        /*0082*/ 	.short	0x0000
        /*0084*/ 	.byte	0x00, 0xf5, 0x21, 0x00


	//----- nvinfo : EIATTR_SPARSE_MMA_MASK
	.align		4
.L_105:
        /*0088*/ 	.byte	0x03, 0x50
        /*008a*/ 	.short	0x0000


	//----- nvinfo : EIATTR_MAXREG_COUNT
	.align		4
        /*008c*/ 	.byte	0x03, 0x1b
        /*008e*/ 	.short	0x00ff


	//----- nvinfo : EIATTR_MERCURY_ISA_VERSION
	.align		4
        /*0090*/ 	.byte	0x03, 0x5f
        /*0092*/ 	.short	0x0101


	//----- nvinfo : EIATTR_VRC_CTA_INIT_COUNT
	.align		4
        /*0094*/ 	.byte	0x02, 0x4a
	.zero		1
	.zero		1


	//----- nvinfo : EIATTR_EXIT_INSTR_OFFSETS
	.align		4
        /*0098*/ 	.byte	0x04, 0x1c
        /*009a*/ 	.short	(.L_107 - .L_106)


	//   ....[0]....
.L_106:
        /*009c*/ 	.word	0x00000040


	//   ....[1]....
        /*00a0*/ 	.word	0x00000080


	//   ....[2]....
        /*00a4*/ 	.word	0x00000ed0


	//----- nvinfo : EIATTR_CRS_STACK_SIZE
	.align		4
.L_107:
        /*00a8*/ 	.byte	0x04, 0x1e
        /*00aa*/ 	.short	(.L_109 - .L_108)
.L_108:
        /*00ac*/ 	.word	0x00000000


	//----- nvinfo : EIATTR_CBANK_PARAM_SIZE
	.align		4
.L_109:
        /*00b0*/ 	.byte	0x03, 0x19
        /*00b2*/ 	.short	0x0038


	//----- nvinfo : EIATTR_PARAM_CBANK
	.align		4
        /*00b4*/ 	.byte	0x04, 0x0a
        /*00b6*/ 	.short	(.L_111 - .L_110)
	.align		4
.L_110:
        /*00b8*/ 	.word	index@(.nv.constant0._Z27SigmoidProbPolynomProbsImplPKfiPKiS0_S2_ifPf)
        /*00bc*/ 	.short	0x0380
        /*00be*/ 	.short	0x0038


	//----- nvinfo : EIATTR_SW_WAR
	.align		4
.L_111:
        /*00c0*/ 	.byte	0x04, 0x36
        /*00c2*/ 	.short	(.L_113 - .L_112)
.L_112:
        /*00c4*/ 	.word	0x00000008
.L_113:


//--------------------- .nv.info._Z26ExpProbPolynomBackwardImplILi12ELi256ELi16EEvfPKfiS1_iPKiS1_S1_S3_iPf --------------------------
	.section	.nv.info._Z26ExpProbPolynomBackwardImplILi12ELi256ELi16EEvfPKfiS1_iPKiS1_S1_S3_iPf,"",@"SHT_CUDA_INFO"
	.sectionflags	@""
	.align	4


	//----- nvinfo : EIATTR_CUDA_API_VERSION
	.align		4
        /*0000*/ 	.byte	0x04, 0x37
        /*0002*/ 	.short	(.L_115 - .L_114)
.L_114:
        /*0004*/ 	.word	0x00000082


	//----- nvinfo : EIATTR_KPARAM_INFO
	.align		4
.L_115:
        /*0008*/ 	.byte	0x04, 0x17
        /*000a*/ 	.short	(.L_117 - .L_116)
.L_116:
        /*000c*/ 	.word	0x00000000
        /*0010*/ 	.short	0x000a
        /*0012*/ 	.short	0x0050
        /*0014*/ 	.byte	0x00, 0xf5, 0x21, 0x00


	//----- nvinfo : EIATTR_KPARAM_INFO
	.align		4
.L_117:
        /*0018*/ 	.byte	0x04, 0x17
        /*001a*/ 	.short	(.L_119 - .L_118)
.L_118:
        /*001c*/ 	.word	0x00000000
        /*0020*/ 	.short	0x0009
        /*0022*/ 	.short	0x0048
        /*0024*/ 	.byte	0x00, 0xf0, 0x11, 0x00


	//----- nvinfo : EIATTR_KPARAM_INFO
	.align		4
.L_119:
        /*0028*/ 	.byte	0x04, 0x17
        /*002a*/ 	.short	(.L_121 - .L_120)
.L_120:
        /*002c*/ 	.word	0x00000000
        /*0030*/ 	.short	0x0008
        /*0032*/ 	.short	0x0040
        /*0034*/ 	.byte	0x00, 0xf5, 0x21, 0x00


	//----- nvinfo : EIATTR_KPARAM_INFO
	.align		4
.L_121:
        /*0038*/ 	.byte	0x04, 0x17
        /*003a*/ 	.short	(.L_123 - .L_122)
.L_122:
        /*003c*/ 	.word	0x00000000
        /*0040*/ 	.short	0x0007
        /*0042*/ 	.short	0x0038
        /*0044*/ 	.byte	0x00, 0xf5, 0x21, 0x00


	//----- nvinfo : EIATTR_KPARAM_INFO
	.align		4
.L_123:
        /*0048*/ 	.byte	0x04, 0x17
        /*004a*/ 	.short	(.L_125 - .L_124)
.L_124:
        /*004c*/ 	.word	0x00000000
        /*0050*/ 	.short	0x0006
        /*0052*/ 	.short	0x0030
        /*0054*/ 	.byte	0x00, 0xf5, 0x21, 0x00


	//----- nvinfo : EIATTR_KPARAM_INFO
	.align		4
.L_125:
        /*0058*/ 	.byte	0x04, 0x17
        /*005a*/ 	.short	(.L_127 - .L_126)
.L_126:
        /*005c*/ 	.word	0x00000000
        /*0060*/ 	.short	0x0005
        /*0062*/ 	.short	0x0028
        /*0064*/ 	.byte	0x00, 0xf5, 0x21, 0x00


	//----- nvinfo : EIATTR_KPARAM_INFO
	.align		4
.L_127:
        /*0068*/ 	.byte	0x04, 0x17
        /*006a*/ 	.short	(.L_129 - .L_128)
.L_128:
        /*006c*/ 	.word	0x00000000
        /*0070*/ 	.short	0x0004
        /*0072*/ 	.short	0x0020
        /*0074*/ 	.byte	0x00, 0xf0, 0x11, 0x00


	//----- nvinfo : EIATTR_KPARAM_INFO
	.align		4
.L_129:
        /*0078*/ 	.byte	0x04, 0x17
        /*007a*/ 	.short	(.L_131 - .L_130)
.L_130:
        /*007c*/ 	.word	0x00000000
        /*0080*/ 	.short	0x0003
        /*0082*/ 	.short	0x0018
        /*0084*/ 	.byte	0x00, 0xf5, 0x21, 0x00


	//----- nvinfo : EIATTR_KPARAM_INFO
	.align		4
.L_131:
        /*0088*/ 	.byte	0x04, 0x17
        /*008a*/ 	.short	(.L_133 - .L_132)
.L_132:
        /*008c*/ 	.word	0x00000000
        /*0090*/ 	.short	0x0002
        /*0092*/ 	.short	0x0010
        /*0094*/ 	.byte	0x00, 0xf0, 0x11, 0x00


	//----- nvinfo : EIATTR_KPARAM_INFO
	.align		4
.L_133:
        /*0098*/ 	.byte	0x04, 0x17
        /*009a*/ 	.short	(.L_135 - .L_134)
.L_134:
        /*009c*/ 	.word	0x00000000
        /*00a0*/ 	.short	0x0001
        /*00a2*/ 	.short	0x0008
        /*00a4*/ 	.byte	0x00, 0xf5, 0x21, 0x00


	//----- nvinfo : EIATTR_KPARAM_INFO
	.align		4
.L_135:
        /*00a8*/ 	.byte	0x04, 0x17
        /*00aa*/ 	.short	(.L_137 - .L_136)
.L_136:
        /*00ac*/ 	.word	0x00000000
        /*00b0*/ 	.short	0x0000
        /*00b2*/ 	.short	0x0000
        /*00b4*/ 	.byte	0x00, 0xf0, 0x11, 0x00


	//----- nvinfo : EIATTR_SPARSE_MMA_MASK
	.align		4
.L_137:
        /*00b8*/ 	.byte	0x03, 0x50
        /*00ba*/ 	.short	0x0000


	//----- nvinfo : EIATTR_MAXREG_COUNT
	.align		4
        /*00bc*/ 	.byte	0x03, 0x1b
        /*00be*/ 	.short	0x00ff


	//----- nvinfo : EIATTR_NUM_BARRIERS
	.align		4
        /*00c0*/ 	.byte	0x02, 0x4c
        /*00c2*/ 	.byte	0x01
	.zero		1


	//----- nvinfo : EIATTR_MERCURY_ISA_VERSION
	.align		4
        /*00c4*/ 	.byte	0x03, 0x5f
        /*00c6*/ 	.short	0x0101


	//----- nvinfo : EIATTR_VRC_CTA_INIT_COUNT
	.align		4
        /*00c8*/ 	.byte	0x02, 0x4a
	.zero		1
	.zero		1


	//----- nvinfo : EIATTR_EXIT_INSTR_OFFSETS
	.align		4
        /*00cc*/ 	.byte	0x04, 0x1c
        /*00ce*/ 	.short	(.L_139 - .L_138)


	//   ....[0]....
.L_138:
        /*00d0*/ 	.word	0x00005420


	//   ....[1]....
        /*00d4*/ 	.word	0x00005c90


	//   ....[2]....
        /*00d8*/ 	.word	0x00005df0


	//   ....[3]....
        /*00dc*/ 	.word	0x00005ec0


	//----- nvinfo : EIATTR_CRS_STACK_SIZE
	.align		4
.L_139:
        /*00e0*/ 	.byte	0x04, 0x1e
        /*00e2*/ 	.short	(.L_141 - .L_140)
.L_140:
        /*00e4*/ 	.word	0x00000000


	//----- nvinfo : EIATTR_CBANK_PARAM_SIZE
	.align		4
.L_141:
        /*00e8*/ 	.byte	0x03, 0x19
        /*00ea*/ 	.short	0x0058


	//----- nvinfo : EIATTR_PARAM_CBANK
	.align		4
        /*00ec*/ 	.byte	0x04, 0x0a
        /*00ee*/ 	.short	(.L_143 - .L_142)
	.align		4
.L_142:
        /*00f0*/ 	.word	index@(.nv.constant0._Z26ExpProbPolynomBackwardImplILi12ELi256ELi16EEvfPKfiS1_iPKiS1_S1_S3_iPf)
        /*00f4*/ 	.short	0x0380
        /*00f6*/ 	.short	0x0058


	//----- nvinfo : EIATTR_SW_WAR
	.align		4
.L_143:
        /*00f8*/ 	.byte	0x04, 0x36
        /*00fa*/ 	.short	(.L_145 - .L_144)
.L_144:
        /*00fc*/ 	.word	0x00000008
.L_145:


//--------------------- .nv.info._Z25ExpProbPolynomForwardImplPKfiS0_iiPf --------------------------
	.section	.nv.info._Z25ExpProbPolynomForwardImplPKfiS0_iiPf,"",@"SHT_CUDA_INFO"
	.sectionflags	@""
	.align	4


	//----- nvinfo : EIATTR_CUDA_API_VERSION
	.align		4
        /*0000*/ 	.byte	0x04, 0x37
        /*0002*/ 	.short	(.L_147 - .L_146)
.L_146:
        /*0004*/ 	.word	0x00000082


	//----- nvinfo : EIATTR_KPARAM_INFO
	.align		4
.L_147:
        /*0008*/ 	.byte	0x04, 0x17
        /*000a*/ 	.short	(.L_149 - .L_148)
.L_148:
        /*000c*/ 	.word	0x00000000
        /*0010*/ 	.short	0x0005
        /*0012*/ 	.short	0x0020
        /*0014*/ 	.byte	0x00, 0xf5, 0x21, 0x00


	//----- nvinfo : EIATTR_KPARAM_INFO
	.align		4
.L_149:
        /*0018*/ 	.byte	0x04, 0x17
        /*001a*/ 	.short	(.L_151 - .L_150)
.L_150:
        /*001c*/ 	.word	0x00000000
        /*0020*/ 	.short	0x0004
        /*0022*/ 	.short	0x001c
        /*0024*/ 	.byte	0x00, 0xf0, 0x11, 0x00


	//----- nvinfo : EIATTR_KPARAM_INFO
	.align		4
.L_151:
        /*0028*/ 	.byte	0x04, 0x17
        /*002a*/ 	.short	(.L_153 - .L_152)
.L_152:
        /*002c*/ 	.word	0x00000000
        /*0030*/ 	.short	0x0003
        /*0032*/ 	.short	0x0018
        /*0034*/ 	.byte	0x00, 0xf0, 0x11, 0x00


	//----- nvinfo : EIATTR_KPARAM_INFO
	.align		4
.L_153:
        /*0038*/ 	.byte	0x04, 0x17
        /*003a*/ 	.short	(.L_155 - .L_154)
.L_154:
        /*003c*/ 	.word	0x00000000
        /*0040*/ 	.short	0x0002
        /*0042*/ 	.short	0x0010
        /*0044*/ 	.byte	0x00, 0xf5, 0x21, 0x00


	//----- nvinfo : EIATTR_KPARAM_INFO
	.align		4
.L_155:
        /*0048*/ 	.byte	0x04, 0x17
        /*004a*/ 	.short	(.L_157 - .L_156)
.L_156:
        /*004c*/ 	.word	0x00000000
        /*0050*/ 	.short	0x0001
        /*0052*/ 	.short	0x0008
        /*0054*/ 	.byte	0x00, 0xf0, 0x11, 0x00


	//----- nvinfo : EIATTR_KPARAM_INFO
	.align		4
.L_157:
        /*0058*/ 	.byte	0x04, 0x17
        /*005a*/ 	.short	(.L_159 - .L_158)
.L_158:
        /*005c*/ 	.word	0x00000000
        /*0060*/ 	.short	0x0000
        /*0062*/ 	.short	0x0000
        /*0064*/ 	.byte	0x00, 0xf5, 0x21, 0x00


	//----- nvinfo : EIATTR_SPARSE_MMA_MASK
	.align		4
.L_159:
        /*0068*/ 	.byte	0x03, 0x50
        /*006a*/ 	.short	0x0000


	//----- nvinfo : EIATTR_MAXREG_COUNT
	.align		4
        /*006c*/ 	.byte	0x03, 0x1b
        /*006e*/ 	.short	0x00ff


	//----- nvinfo : EIATTR_MERCURY_ISA_VERSION
	.align		4
        /*0070*/ 	.byte	0x03, 0x5f
        /*0072*/ 	.short	0x0101


	//----- nvinfo : EIATTR_VRC_CTA_INIT_COUNT
	.align		4
        /*0074*/ 	.byte	0x02, 0x4a
	.zero		1
	.zero		1


	//----- nvinfo : EIATTR_EXIT_INSTR_OFFSETS
	.align		4
        /*0078*/ 	.byte	0x04, 0x1c
        /*007a*/ 	.short	(.L_161 - .L_160)


	//   ....[0]....
.L_160:
        /*007c*/ 	.word	0x00000040


	//   ....[1]....
        /*0080*/ 	.word	0x00000290


	//----- nvinfo : EIATTR_CBANK_PARAM_SIZE
	.align		4
.L_161:
        /*0084*/ 	.byte	0x03, 0x19
        /*0086*/ 	.short	0x0028


	//----- nvinfo : EIATTR_PARAM_CBANK
	.align		4
        /*0088*/ 	.byte	0x04, 0x0a
        /*008a*/ 	.short	(.L_163 - .L_162)
	.align		4
.L_162:
        /*008c*/ 	.word	index@(.nv.constant0._Z25ExpProbPolynomForwardImplPKfiS0_iiPf)
        /*0090*/ 	.short	0x0380
        /*0092*/ 	.short	0x0028


	//----- nvinfo : EIATTR_SW_WAR
	.align		4
.L_163:
        /*0094*/ 	.byte	0x04, 0x36
        /*0096*/ 	.short	(.L_165 - .L_164)
.L_164:
        /*0098*/ 	.word	0x00000008
.L_165:


//--------------------- .nv.info._Z23ExpProbPolynomProbsImplPKfiPKiS0_S2_ifPf --------------------------
	.section	.nv.info._Z23ExpProbPolynomProbsImplPKfiPKiS0_S2_ifPf,"",@"SHT_CUDA_INFO"
	.sectionflags	@""
	.align	4


	//----- nvinfo : EIATTR_CUDA_API_VERSION
	.align		4
        /*0000*/ 	.byte	0x04, 0x37
        /*0002*/ 	.short	(.L_167 - .L_166)
.L_166:
        /*0004*/ 	.word	0x00000082


	//----- nvinfo : EIATTR_KPARAM_INFO
	.align		4
.L_167:
        /*0008*/ 	.byte	0x04, 0x17
        /*000a*/ 	.short	(.L_169 - .L_168)
.L_168:
        /*000c*/ 	.word	0x00000000
        /*0010*/ 	.short	0x0007
        /*0012*/ 	.short	0x0030
        /*0014*/ 	.byte	0x00, 0xf5, 0x21, 0x00


	//----- nvinfo : EIATTR_KPARAM_INFO
	.align		4
.L_169:
        /*0018*/ 	.byte	0x04, 0x17
        /*001a*/ 	.short	(.L_171 - .L_170)
.L_170:
        /*001c*/ 	.word	0x00000000
        /*0020*/ 	.short	0x0006
        /*0022*/ 	.short	0x002c
        /*0024*/ 	.byte	0x00, 0xf0, 0x11, 0x00


	//----- nvinfo : EIATTR_KPARAM_INFO
	.align		4
.L_171:
        /*0028*/ 	.byte	0x04, 0x17
        /*002a*/ 	.short	(.L_173 - .L_172)
.L_172:
        /*002c*/ 	.word	0x00000000
        /*0030*/ 	.short	0x0005
        /*0032*/ 	.short	0x0028
        /*0034*/ 	.byte	0x00, 0xf0, 0x11, 0x00


	//----- nvinfo : EIATTR_KPARAM_INFO
	.align		4
.L_173:
        /*0038*/ 	.byte	0x04, 0x17
        /*003a*/ 	.short	(.L_175 - .L_174)
.L_174:
        /*003c*/ 	.word	0x00000000
        /*0040*/ 	.short	0x0004
        /*0042*/ 	.short	0x0020
        /*0044*/ 	.byte	0x00, 0xf5, 0x21, 0x00


	//----- nvinfo : EIATTR_KPARAM_INFO
	.align		4
.L_175:
        /*0048*/ 	.byte	0x04, 0x17
        /*004a*/ 	.short	(.L_177 - .L_176)
.L_176:
        /*004c*/ 	.word	0x00000000
        /*0050*/ 	.short	0x0003
        /*0052*/ 	.short	0x0018
        /*0054*/ 	.byte	0x00, 0xf5, 0x21, 0x00


	//----- nvinfo : EIATTR_KPARAM_INFO
	.align		4
.L_177:
        /*0058*/ 	.byte	0x04, 0x17
        /*005a*/ 	.short	(.L_179 - .L_178)
.L_178:
        /*005c*/ 	.word	0x00000000
        /*0060*/ 	.short	0x0002
        /*0062*/ 	.short	0x0010
        /*0064*/ 	.byte	0x00, 0xf5, 0x21, 0x00


	//----- nvinfo : EIATTR_KPARAM_INFO
	.align		4
.L_179:
        /*0068*/ 	.byte	0x04, 0x17
        /*006a*/ 	.short	(.L_181 - .L_180)
.L_180:
        /*006c*/ 	.word	0x00000000
        /*0070*/ 	.short	0x0001
        /*0072*/ 	.short	0x0008
        /*0074*/ 	.byte	0x00, 0xf0, 0x11, 0x00


	//----- nvinfo : EIATTR_KPARAM_INFO
	.align		4
.L_181:
        /*0078*/ 	.byte	0x04, 0x17
        /*007a*/ 	.short	(.L_183 - .L_182)
.L_182:
        /*007c*/ 	.word	0x00000000
        /*0080*/ 	.short	0x0000
        /*0082*/ 	.short	0x0000
        /*0084*/ 	.byte	0x00, 0xf5, 0x21, 0x00


	//----- nvinfo : EIATTR_SPARSE_MMA_MASK
	.align		4
.L_183:
        /*0088*/ 	.byte	0x03, 0x50
        /*008a*/ 	.short	0x0000


	//----- nvinfo : EIATTR_MAXREG_COUNT
	.align		4
        /*008c*/ 	.byte	0x03, 0x1b
        /*008e*/ 	.short	0x00ff


	//----- nvinfo : EIATTR_MERCURY_ISA_VERSION
	.align		4
        /*0090*/ 	.byte	0x03, 0x5f
        /*0092*/ 	.short	0x0101


	//----- nvinfo : EIATTR_VRC_CTA_INIT_COUNT
	.align		4
        /*0094*/ 	.byte	0x02, 0x4a
	.zero		1
	.zero		1


	//----- nvinfo : EIATTR_EXIT_INSTR_OFFSETS
	.align		4
        /*0098*/ 	.byte	0x04, 0x1c
        /*009a*/ 	.short	(.L_185 - .L_184)


	//   ....[0]....
.L_184:
        /*009c*/ 	.word	0x00000040


	//   ....[1]....
        /*00a0*/ 	.word	0x00000080


	//   ....[2]....
        /*00a4*/ 	.word	0x00000ee0


	//----- nvinfo : EIATTR_CRS_STACK_SIZE
	.align		4
.L_185:
        /*00a8*/ 	.byte	0x04, 0x1e
        /*00aa*/ 	.short	(.L_187 - .L_186)
.L_186:
        /*00ac*/ 	.word	0x00000000


	//----- nvinfo : EIATTR_CBANK_PARAM_SIZE
	.align		4
.L_187:
        /*00b0*/ 	.byte	0x03, 0x19
        /*00b2*/ 	.short	0x0038


	//----- nvinfo : EIATTR_PARAM_CBANK
	.align		4
        /*00b4*/ 	.byte	0x04, 0x0a
        /*00b6*/ 	.short	(.L_189 - .L_188)
	.align		4
.L_188:
        /*00b8*/ 	.word	index@(.nv.constant0._Z23ExpProbPolynomProbsImplPKfiPKiS0_S2_ifPf)
        /*00bc*/ 	.short	0x0380
        /*00be*/ 	.short	0x0038


	//----- nvinfo : EIATTR_SW_WAR
	.align		4
.L_189:
        /*00c0*/ 	.byte	0x04, 0x36
        /*00c2*/ 	.short	(.L_191 - .L_190)
.L_190:
        /*00c4*/ 	.word	0x00000008
.L_191:


//--------------------- .nv.callgraph             --------------------------
	.section	.nv.callgraph,"",@"SHT_CUDA_CALLGRAPH"
	.align	4
	.sectionentsize	8
	.align		4
        /*0000*/ 	.word	0x00000000
	.align		4
        /*0004*/ 	.word	0xffffffff
	.align		4
        /*0008*/ 	.word	0x00000000
	.align		4
        /*000c*/ 	.word	0xfffffffe
	.align		4
        /*0010*/ 	.word	0x00000000
	.align		4
        /*0014*/ 	.word	0xfffffffd
	.align		4
        /*0018*/ 	.word	0x00000000
	.align		4
        /*001c*/ 	.word	0xfffffffc


//--------------------- .text._Z30SigmoidProbPolynomBackwardImplILi12ELi256ELi16EEvfPKfiS1_iPKiS1_S1_S3_iPf --------------------------
	.section	.text._Z30SigmoidProbPolynomBackwardImplILi12ELi256ELi16EEvfPKfiS1_iPKiS1_S1_S3_iPf,"ax",@progbits
	.align	128
        .global         _Z30SigmoidProbPolynomBackwardImplILi12ELi256ELi16EEvfPKfiS1_iPKiS1_S1_S3_iPf
        .type           _Z30SigmoidProbPolynomBackwardImplILi12ELi256ELi16EEvfPKfiS1_iPKiS1_S1_S3_iPf,@function
        .size           _Z30SigmoidProbPolynomBackwardImplILi12ELi256ELi16EEvfPKfiS1_iPKiS1_S1_S3_iPf,(.L_x_240 - _Z30SigmoidProbPolynomBackwardImplILi12ELi256ELi16EEvfPKfiS1_iPKiS1_S1_S3_iPf)
        .other          _Z30SigmoidProbPolynomBackwardImplILi12ELi256ELi16EEvfPKfiS1_iPKiS1_S1_S3_iPf,@"STO_CUDA_ENTRY STV_DEFAULT"
_Z30SigmoidProbPolynomBackwardImplILi12ELi256ELi16EEvfPKfiS1_iPKiS1_S1_S3_iPf:
.text._Z30SigmoidProbPolynomBackwardImplILi12ELi256ELi16EEvfPKfiS1_iPKiS1_S1_S3_iPf:
[----:B------:R-:W-:Y:S01]  /*0000*/  LDC R1, c[0x0][0x37c] ;  /* 0x0000df00ff017b82 */ /* 0x000fe20000000800 */
[----:B------:R-:W0:Y:S07]  /*0010*/  S2R R32, SR_TID.X ;  /* 0x0000000000207919 */ /* 0x000e2e0000002100 */
[----:B------:R-:W1:Y:S01]  /*0020*/  S2UR UR6, SR_CTAID.Y ;  /* 0x00000000000679c3 */ /* 0x000e620000002600 */
[----:B------:R-:W1:Y:S01]  /*0030*/  LDCU UR7, c[0x0][0x390] ;  /* 0x00007200ff0777ac */ /* 0x000e620008000800 */
[----:B------:R-:W-:Y:S01]  /*0040*/  BSSY.RECONVERGENT B0, `(.L_x_0) ;  /* 0x000000e000007945 */ /* 0x000fe20003800200 */
[----:B------:R-:W2:Y:S05]  /*0050*/  LDCU UR12, c[0x0][0x3a0] ;  /* 0x00007400ff0c77ac */ /* 0x000eaa0008000800 */
[----:B------:R-:W3:Y:S01]  /*0060*/  S2UR UR5, SR_CgaCtaId ;  /* 0x00000000000579c3 */ /* 0x000ee20000008800 */
[----:B------:R-:W-:Y:S01]  /*0070*/  UMOV UR4, 0x400 ;  /* 0x0000040000047882 */ /* 0x000fe20000000000 */
[----:B------:R-:W4:Y:S01]  /*0080*/  LDCU.64 UR8, c[0x0][0x358] ;  /* 0x00006b00ff0877ac */ /* 0x000f220008000a00 */
[----:B-1----:R-:W-:-:S02]  /*0090*/  UIMAD UR10, UR6, UR7, URZ ;  /* 0x00000007060a72a4 */ /* 0x002fc4000f8e02ff */
[----:B--2---:R-:W-:Y:S01]  /*00a0*/  UIMAD UR6, UR6, UR12, URZ ;  /* 0x0000000c060672a4 */ /* 0x004fe2000f8e02ff */
[----:B0-----:R-:W-:Y:S01]  /*00b0*/  MOV R0, R32 ;  /* 0x0000002000007202 */ /* 0x001fe20000000f00 */
[----:B---34-:R-:W-:-:S12]  /*00c0*/  ULEA UR4, UR5, UR4, 0x18 ;  /* 0x0000000405047291 */ /* 0x018fd8000f8ec0ff */
.L_x_1:
[C---:B------:R-:W-:Y:S02]  /*00d0*/  LEA R2, R0.reuse, UR4, 0x2 ;  /* 0x0000000400027c11 */ /* 0x040fe4000f8e10ff */
[C---:B------:R-:W-:Y:S02]  /*00e0*/  ISETP.GE.U32.AND P0, PT, R0.reuse, 0xf00, PT ;  /* 0x00000f000000780c */ /* 0x040fe40003f06070 */
[----:B------:R-:W-:Y:S01]  /*00f0*/  IADD3 R0, PT, PT, R0, 0x100, RZ ;  /* 0x0000010000007810 */ /* 0x000fe20007ffe0ff */
[----:B------:R0:W-:Y:S10]  /*0100*/  STS [R2], RZ ;  /* 0x000000ff02007388 */ /* 0x0001f40000000800 */
[----:B0-----:R-:W-:Y:S05]  /*0110*/  @!P0 BRA `(.L_x_1) ;  /* 0xfffffffc00ec8947 */ /* 0x001fea000383ffff */
[----:B------:R-:W-:Y:S05]  /*0120*/  BSYNC.RECONVERGENT B0 ;  /* 0x0000000000007941 */ /* 0x000fea0003800200 */
.L_x_0:
[----:B------:R-:W-:Y:S01]  /*0130*/  UIADD3 UR4, UPT, UPT, UR7, 0xff, URZ ;  /* 0x000000ff07047890 */ /* 0x000fe2000fffe0ff */
[----:B------:R-:W0:Y:S08]  /*0140*/  LDC R29, c[0x0][0x360] ;  /* 0x0000d800ff1d7b82 */ /* 0x000e300000000800 */
[----:B------:R-:W-:Y:S01]  /*0150*/  BAR.SYNC.DEFER_BLOCKING 0x0 ;  /* 0x0000000000007b1d */ /* 0x000fe20000010000 */
[----:B------:R-:W-:-:S04]  /*0160*/  USHF.R.S32.HI UR5, URZ, 0x1f, UR4 ;  /* 0x0000001fff057899 */ /* 0x000fc80008011404 */
[----:B------:R-:W-:Y:S01]  /*0170*/  ULEA.HI UR5, UR5, UR4, URZ, 0x8 ;  /* 0x0000000405057291 */ /* 0x000fe2000f8f40ff */
[----:B------:R-:W-:Y:S03]  /*0180*/  BSSY.RECONVERGENT B1, `(.L_x_2) ;  /* 0x00004cc000017945 */ /* 0x000fe60003800200 */
[----:B------:R-:W-:-:S04]  /*0190*/  ULOP3.LUT UR5, UR5, 0xffffff00, URZ, 0xc0, !UPT ;  /* 0xffffff0005057892 */ /* 0x000fc8000f8ec0ff */
[----:B------:R-:W-:Y:S02]  /*01a0*/  ULOP3.LUT UR4, UR5, 0x1000, URZ, 0x3c, !UPT ;  /* 0x0000100005047892 */ /* 0x000fe4000f8e3cff */
[----:B------:R-:W-:Y:S01]  /*01b0*/  MOV R4, UR5 ;  /* 0x0000000500047c02 */ /* 0x000fe20008000f00 */
[----:B------:R-:W-:-:S03]  /*01c0*/  UISETP.NE.AND UP0, UPT, UR5, URZ, UPT ;  /* 0x000000ff0500728c */ /* 0x000fc6000bf05270 */
[-C--:B------:R-:W-:Y:S02]  /*01d0*/  IABS R5, R4.reuse ;  /* 0x0000000400057213 */ /* 0x080fe40000000000 */
[----:B------:R-:W-:Y:S02]  /*01e0*/  IABS R4, R4 ;  /* 0x0000000400047213 */ /* 0x000fe40000000000 */
[----:B------:R-:W1:Y:S02]  /*01f0*/  I2F.RP R0, R5 ;  /* 0x0000000500007306 */ /* 0x000e640000209400 */
[----:B------:R-:W-:-:S06]  /*0200*/  IADD3 R4, PT, PT, RZ, -R4, RZ ;  /* 0x80000004ff047210 */ /* 0x000fcc0007ffe0ff */
[----:B-1----:R-:W1:Y:S02]  /*0210*/  MUFU.RCP R0, R0 ;  /* 0x0000000000007308 */ /* 0x002e640000001000 */
[----:B-1----:R-:W-:-:S06]  /*0220*/  IADD3 R2, PT, PT, R0, 0xffffffe, RZ ;  /* 0x0ffffffe00027810 */ /* 0x002fcc0007ffe0ff */
[----:B------:R1:W2:Y:S02]  /*0230*/  F2I.FTZ.U32.TRUNC.NTZ R3, R2 ;  /* 0x0000000200037305 */ /* 0x0002a4000021f000 */
[----:B-1----:R-:W-:Y:S01]  /*0240*/  HFMA2 R2, -RZ, RZ, 0, 0 ;  /* 0x00000000ff027431 */ /* 0x002fe200000001ff */
[----:B--2---:R-:W-:-:S05]  /*0250*/  IADD3 R6, PT, PT, RZ, -R3, RZ ;  /* 0x80000003ff067210 */ /* 0x004fca0007ffe0ff */
[----:B------:R-:W-:-:S04]  /*0260*/  IMAD R7, R6, R5, RZ ;  /* 0x0000000506077224 */ /* 0x000fc800078e02ff */
[----:B------:R-:W-:-:S06]  /*0270*/  IMAD.HI.U32 R3, R3, R7, R2 ;  /* 0x0000000703037227 */ /* 0x000fcc00078e0002 */
[----:B------:R-:W-:-:S04]  /*0280*/  IMAD.HI.U32 R3, R3, 0x1000, RZ ;  /* 0x0000100003037827 */ /* 0x000fc800078e00ff */
[----:B------:R-:W-:-:S05]  /*0290*/  IMAD R0, R3, R4, 0x1000 ;  /* 0x0000100003007424 */ /* 0x000fca00078e0204 */
[----:B------:R-:W-:-:S13]  /*02a0*/  ISETP.GT.U32.AND P1, PT, R5, R0, PT ;  /* 0x000000000500720c */ /* 0x000fda0003f24070 */
[-C--:B------:R-:W-:Y:S02]  /*02b0*/  @!P1 IADD3 R0, PT, PT, R0, -R5.reuse, RZ ;  /* 0x8000000500009210 */ /* 0x080fe40007ffe0ff */
[----:B------:R-:W-:Y:S02]  /*02c0*/  @!P1 IADD3 R3, PT, PT, R3, 0x1, RZ ;  /* 0x0000000103039810 */ /* 0x000fe40007ffe0ff */
[----:B------:R-:W-:-:S13]  /*02d0*/  ISETP.GE.U32.AND P0, PT, R0, R5, PT ;  /* 0x000000050000720c */ /* 0x000fda0003f06070 */
[----:B------:R-:W-:Y:S02]  /*02e0*/  @P0 IADD3 R3, PT, PT, R3, 0x1, RZ ;  /* 0x0000000103030810 */ /* 0x000fe40007ffe0ff */
[----:B------:R-:W-:Y:S01]  /*02f0*/  ISETP.LE.AND P0, PT, RZ, UR4, PT ;  /* 0x00000004ff007c0c */ /* 0x000fe2000bf03270 */
[----:B------:R-:W0:Y:S01]  /*0300*/  S2UR UR4, SR_CTAID.X ;  /* 0x00000000000479c3 */ /* 0x000e220000002500 */
[----:B------:R-:W-:-:S13]  /*0310*/  R2UR UR11, R3 ;  /* 0x00000000030b72ca */ /* 0x000fda00000e0000 */
[----:B------:R-:W-:-:S04]  /*0320*/  @!P0 IADD3 R0, PT, PT, RZ, -UR11, RZ ;  /* 0x8000000bff008c10 */ /* 0x000fc8000fffe0ff */
[----:B------:R-:W-:Y:S01]  /*0330*/  @!P0 R2UR UR11, R0 ;  /* 0x00000000000b82ca */ /* 0x000fe200000e0000 */
[----:B0-----:R-:W-:-:S08]  /*0340*/  IMAD R30, R29, UR4, R32 ;  /* 0x000000041d1e7c24 */ /* 0x001fd0000f8e0220 */
[----:B------:R-:W-:Y:S01]  /*0350*/  @!UP0 ULOP3.LUT UR11, URZ, UR5, URZ, 0x33, !UPT ;  /* 0x00000005ff0b8292 */ /* 0x000fe2000f8e33ff */
[----:B------:R-:W0:Y:S05]  /*0360*/  LDCU UR5, c[0x0][0x3c8] ;  /* 0x00007900ff0577ac */ /* 0x000e2a0008000800 */
[----:B------:R-:W-:Y:S02]  /*0370*/  IADD3 R5, PT, PT, RZ, -UR11, RZ ;  /* 0x8000000bff057c10 */ /* 0x000fe4000fffe0ff */
[----:B------:R-:W-:Y:S01]  /*0380*/  ISETP.NE.U32.AND P1, PT, RZ, UR11, PT ;  /* 0x0000000bff007c0c */ /* 0x000fe2000bf25070 */
[----:B------:R-:W1:Y:S01]  /*0390*/  I2F.U32.RP R0, UR11 ;  /* 0x0000000b00007d06 */ /* 0x000e620008209000 */
[----:B0-----:R-:W-:-:S07]  /*03a0*/  ISETP.GE.AND P2, PT, R30, UR5, PT ;  /* 0x000000051e007c0c */ /* 0x001fce000bf46270 */
[----:B-1----:R-:W0:Y:S02]  /*03b0*/  MUFU.RCP R0, R0 ;  /* 0x0000000000007308 */ /* 0x002e240000001000 */
[----:B0-----:R-:W-:-:S06]  /*03c0*/  IADD3 R2, PT, PT, R0, 0xffffffe, RZ ;  /* 0x0ffffffe00027810 */ /* 0x001fcc0007ffe0ff */
[----:B------:R0:W1:Y:S02]  /*03d0*/  F2I.FTZ.U32.TRUNC.NTZ R3, R2 ;  /* 0x0000000200037305 */ /* 0x000064000021f000 */
[----:B0-----:R-:W-:Y:S01]  /*03e0*/  MOV R2, RZ ;  /* 0x000000ff00027202 */ /* 0x001fe20000000f00 */
[----:B-1----:R-:W-:-:S04]  /*03f0*/  IMAD R5, R5, R3, RZ ;  /* 0x0000000305057224 */ /* 0x002fc800078e02ff */
[----:B------:R-:W-:-:S06]  /*0400*/  IMAD.HI.U32 R3, R3, R5, R2 ;  /* 0x0000000503037227 */ /* 0x000fcc00078e0002 */
[----:B------:R-:W-:-:S05]  /*0410*/  IMAD.HI.U32 R3, R3, R32, RZ ;  /* 0x0000002003037227 */ /* 0x000fca00078e00ff */
[----:B------:R-:W-:-:S05]  /*0420*/  IADD3 R3, PT, PT, -R3, RZ, RZ ;  /* 0x000000ff03037210 */ /* 0x000fca0007ffe1ff */
[----:B------:R-:W-:-:S05]  /*0430*/  IMAD R31, R3, UR11, R32 ;  /* 0x0000000b031f7c24 */ /* 0x000fca000f8e0220 */
[----:B------:R-:W-:-:S13]  /*0440*/  ISETP.GE.U32.AND P0, PT, R31, UR11, PT ;  /* 0x0000000b1f007c0c */ /* 0x000fda000bf06070 */
[----:B------:R-:W-:-:S04]  /*0450*/  @P0 IADD3 R31, PT, PT, R31, -UR11, RZ ;  /* 0x8000000b1f1f0c10 */ /* 0x000fc8000fffe0ff */
[----:B------:R-:W-:-:S13]  /*0460*/  ISETP.GE.U32.AND P0, PT, R31, UR11, PT ;  /* 0x0000000b1f007c0c */ /* 0x000fda000bf06070 */
[----:B------:R-:W-:Y:S02]  /*0470*/  @P0 IADD3 R31, PT, PT, R31, -UR11, RZ ;  /* 0x8000000b1f1f0c10 */ /* 0x000fe4000fffe0ff */
[----:B------:R-:W-:Y:S01]  /*0480*/  @!P1 LOP3.LUT R31, RZ, UR11, RZ, 0x33, !PT ;  /* 0x0000000bff1f9c12 */ /* 0x000fe2000f8e33ff */
[----:B------:R-:W-:Y:S06]  /*0490*/  @P2 BRA `(.L_x_3) ;  /* 0x0000004800682947 */ /* 0x000fec0003800000 */
[----:B------:R-:W-:-:S04]  /*04a0*/  UIADD3 UR7, UPT, UPT, UR12, -0x1, URZ ;  /* 0xffffffff0c077890 */ /* 0x000fc8000fffe0ff */
[----:B------:R-:W-:-:S04]  /*04b0*/  UIMAD.WIDE.U32 UR4, UR7, -0x33333333, URZ ;  /* 0xcccccccd070478a5 */ /* 0x000fc8000f8e00ff */
[----:B------:R-:W-:-:S04]  /*04c0*/  USHF.R.U32.HI UR5, URZ, 0x3, UR5 ;  /* 0x00000003ff057899 */ /* 0x000fc80008011605 */
[----:B------:R-:W-:-:S03]  /*04d0*/  UIMAD UR5, UR5, -0xa, UR7 ;  /* 0xfffffff6050578a4 */ /* 0x000fc6000f8e0207 */
[----:B------:R-:W0:Y:S03]  /*04e0*/  LDCU UR4, c[0x0][0x370] ;  /* 0x00006e00ff0477ac */ /* 0x000e260008000800 */
[----:B------:R-:W-:-:S04]  /*04f0*/  MOV R28, UR5 ;  /* 0x00000005001c7c02 */ /* 0x000fc80008000f00 */
[----:B------:R-:W-:-:S04]  /*0500*/  IADD3 R28, PT, PT, R28, 0x1, RZ ;  /* 0x000000011c1c7810 */ /* 0x000fc80007ffe0ff */
[----:B------:R-:W-:-:S04]  /*0510*/  ISETP.NE.AND P0, PT, R28, 0xa, PT ;  /* 0x0000000a1c00780c */ /* 0x000fc80003f05270 */
[----:B------:R-:W-:Y:S01]  /*0520*/  SEL R27, R28, RZ, P0 ;  /* 0x000000ff1c1b7207 */ /* 0x000fe20000000000 */
[----:B0-----:R-:W-:-:S03]  /*0530*/  IMAD R29, R29, UR4, RZ ;  /* 0x000000041d1d7c24 */ /* 0x001fc6000f8e02ff */
[----:B------:R-:W-:-:S07]  /*0540*/  IADD3 R27, PT, PT, -R27, UR12, RZ ;  /* 0x0000000c1b1b7c10 */ /* 0x000fce000fffe1ff */
.L_x_92:
[----:B0-----:R-:W0:Y:S02]  /*0550*/  LDC.64 R22, c[0x0][0x3c0] ;  /* 0x0000f000ff167b82 */ /* 0x001e240000000a00 */
[----:B0-----:R-:W-:-:S05]  /*0560*/  IMAD.WIDE R22, R30, 0x4, R22 ;  /* 0x000000041e167825 */ /* 0x001fca00078e0216 */
[----:B------:R-:W2:Y:S04]  /*0570*/  LDG.E R33, desc[UR8][R22.64] ;  /* 0x0000000816217981 */ /* 0x000ea8000c1e1900 */
[----:B------:R-:W2:Y:S01]  /*0580*/  LDG.E R38, desc[UR8][R22.64+0x4] ;  /* 0x0000040816267981 */ /* 0x000ea2000c1e1900 */
[----:B------:R-:W-:Y:S01]  /*0590*/  BSSY.RECONVERGENT B0, `(.L_x_4) ;  /* 0x0000486000007945 */ /* 0x000fe20003800200 */
[----:B--2---:R-:W-:-:S04]  /*05a0*/  IADD3 R38, PT, PT, -R33, R38, RZ ;  /* 0x0000002621267210 */ /* 0x004fc80007ffe1ff */
[----:B------:R-:W-:-:S13]  /*05b0*/  ISETP.NE.AND P0, PT, R38, RZ, PT ;  /* 0x000000ff2600720c */ /* 0x000fda0003f05270 */
[----:B-1----:R-:W-:Y:S05]  /*05c0*/  @!P0 BRA `(.L_x_5) ;  /* 0x0000004800088947 */ /* 0x002fea0003800000 */
[----:B------:R-:W0:Y:S01]  /*05d0*/  LDC.64 R34, c[0x0][0x3a8] ;  /* 0x0000ea00ff227b82 */ /* 0x000e220000000a00 */
[----:B------:R-:W-:Y:S01]  /*05e0*/  ISETP.GE.AND P0, PT, R38, 0x1, PT ;  /* 0x000000012600780c */ /* 0x000fe20003f06270 */
[----:B------:R-:W-:Y:S01]  /*05f0*/  BSSY.RECONVERGENT B2, `(.L_x_6) ;  /* 0x000003c000027945 */ /* 0x000fe20003800200 */
[----:B------:R-:W-:Y:S01]  /*0600*/  MOV R40, UR10 ;  /* 0x0000000a00287c02 */ /* 0x000fe20008000f00 */
[----:B------:R-:W-:-:S03]  /*0610*/  HFMA2 R39, -RZ, RZ, 0, 0 ;  /* 0x00000000ff277431 */ /* 0x000fc600000001ff */
[----:B------:R-:W-:Y:S01]  /*0620*/  SHF.R.S32.HI R40, RZ, 0x1f, R40 ;  /* 0x0000001fff287819 */ /* 0x000fe20000011428 */
[----:B------:R-:W1:Y:S01]  /*0630*/  LDC.64 R22, c[0x0][0x3b0] ;  /* 0x0000ec00ff167b82 */ /* 0x000e620000000a00 */
[----:B0-----:R-:W-:-:S04]  /*0640*/  IMAD.WIDE R34, R33, 0x4, R34 ;  /* 0x0000000421227825 */ /* 0x001fc800078e0222 */
[----:B-1----:R-:W-:Y:S01]  /*0650*/  IMAD.WIDE R22, R33, 0x4, R22 ;  /* 0x0000000421167825 */ /* 0x002fe200078e0216 */
[----:B------:R-:W-:Y:S06]  /*0660*/  @!P0 BRA `(.L_x_7) ;  /* 0x0000000000d08947 */ /* 0x000fec0003800000 */
[----:B------:R-:W2:Y:S01]  /*0670*/  LDG.E.CONSTANT R19, desc[UR8][R34.64] ;  /* 0x0000000822137981 */ /* 0x000ea2000c1e9900 */
[----:B------:R-:W0:Y:S01]  /*0680*/  LDCU.64 UR4, c[0x0][0x388] ;  /* 0x00007100ff0477ac */ /* 0x000e220008000a00 */
[----:B--2---:R-:W-:-:S04]  /*0690*/  IADD3 R18, P0, PT, R19, UR10, RZ ;  /* 0x0000000a13127c10 */ /* 0x004fc8000ff1e0ff */
[----:B------:R-:W-:Y:S02]  /*06a0*/  LEA.HI.X.SX32 R33, R19, R40, 0x1, P0 ;  /* 0x0000002813217211 */ /* 0x000fe400000f0eff */
[C---:B0-----:R-:W-:Y:S01]  /*06b0*/  LEA R36, P0, R18.reuse, UR4, 0x2 ;  /* 0x0000000412247c11 */ /* 0x041fe2000f8010ff */
[----:B------:R-:W0:Y:S03]  /*06c0*/  LDCU UR4, c[0x0][0x380] ;  /* 0x00007000ff0477ac */ /* 0x000e260008000800 */
[----:B------:R-:W-:Y:S02]  /*06d0*/  LEA.HI.X R37, R18, UR5, R33, 0x2, P0 ;  /* 0x0000000512257c11 */ /* 0x000fe400080f1421 */
[----:B------:R-:W2:Y:S04]  /*06e0*/  LDG.E.CONSTANT R18, desc[UR8][R22.64] ;  /* 0x0000000816127981 */ /* 0x000ea8000c1e9900 */
[----:B------:R-:W2:Y:S01]  /*06f0*/  LDG.E.CONSTANT R37, desc[UR8][R36.64] ;  /* 0x0000000824257981 */ /* 0x000ea2000c1e9900 */
[----:B------:R-:W-:Y:S01]  /*0700*/  MOV R33, 0x3bbb989d ;  /* 0x3bbb989d00217802 */ /* 0x000fe20000000f00 */
[----:B------:R-:W-:Y:S01]  /*0710*/  BSSY.RECONVERGENT B3, `(.L_x_8) ;  /* 0x0000028000037945 */ /* 0x000fe20003800200 */
[----:B------:R-:W-:Y:S01]  /*0720*/  MOV R42, 0x437c0000 ;  /* 0x437c0000002a7802 */ /* 0x000fe20000000f00 */
[----:B--2---:R-:W-:-:S04]  /*0730*/  FADD R18, -R18, R37 ;  /* 0x0000002512127221 */ /* 0x004fc80000000100 */
[----:B0-----:R-:W-:-:S04]  /*0740*/  FMUL R18, R18, -UR4 ;  /* 0x8000000412127c20 */ /* 0x001fc80008400000 */
[----:B------:R-:W-:-:S04]  /*0750*/  FFMA.SAT R33, R18, R33, 0.5 ;  /* 0x3f00000012217423 */ /* 0x000fc80000002021 */
[----:B------:R-:W-:-:S04]  /*0760*/  FFMA.RM R33, R33, R42, 12582913 ;  /* 0x4b40000121217423 */ /* 0x000fc8000000402a */
[C---:B------:R-:W-:Y:S01]  /*0770*/  FADD R39, R33.reuse, -12583039 ;  /* 0xcb40007f21277421 */ /* 0x040fe20000000000 */
[----:B------:R-:W-:-:S03]  /*0780*/  SHF.L.U32 R33, R33, 0x17, RZ ;  /* 0x0000001721217819 */ /* 0x000fc600000006ff */
[----:B------:R-:W-:-:S04]  /*0790*/  FFMA R39, R18, 1.4426950216293334961, -R39 ;  /* 0x3fb8aa3b12277823 */ /* 0x000fc80000000827 */
[----:B------:R-:W-:-:S04]  /*07a0*/  FFMA R39, R18, 1.925963033500011079e-08, R39 ;  /* 0x32a5706012277823 */ /* 0x000fc80000000027 */
[----:B------:R-:W0:Y:S02]  /*07b0*/  MUFU.EX2 R36, R39 ;  /* 0x0000002700247308 */ /* 0x000e240000000800 */
[----:B0-----:R-:W-:-:S05]  /*07c0*/  FFMA R33, R33, R36, 1 ;  /* 0x3f80000021217423 */ /* 0x001fca0000000024 */
[----:B------:R-:W-:-:S13]  /*07d0*/  FSETP.NE.AND P0, PT, |R33|, +INF , PT ;  /* 0x7f8000002100780b */ /* 0x000fda0003f05200 */
[----:B------:R-:W-:Y:S05]  /*07e0*/  @!P0 BRA `(.L_x_9) ;  /* 0x0000000000688947 */ /* 0x000fea0003800000 */
[----:B------:R-:W-:Y:S02]  /*07f0*/  FSETP.GEU.AND P0, PT, R33, 1.175494350822287508e-38, PT ;  /* 0x008000002100780b */ /* 0x000fe40003f0e000 */
[----:B------:R-:W-:Y:S02]  /*0800*/  MOV R37, 0x3e055027 ;  /* 0x3e05502700257802 */ /* 0x000fe40000000f00 */
[----:B------:R-:W-:-:S09]  /*0810*/  MOV R42, 0x7f800000 ;  /* 0x7f800000002a7802 */ /* 0x000fd20000000f00 */
[----:B------:R-:W-:-:S05]  /*0820*/  @!P0 FMUL R33, R33, 8388608 ;  /* 0x4b00000021218820 */ /* 0x000fca0000400000 */
[C---:B------:R-:W-:Y:S02]  /*0830*/  IADD3 R36, PT, PT, R33.reuse, -0x3f2aaaab, RZ ;  /* 0xc0d5555521247810 */ /* 0x040fe40007ffe0ff */
[----:B------:R-:W-:Y:S02]  /*0840*/  FSETP.NEU.AND P1, PT, R33, RZ, PT ;  /* 0x000000ff2100720b */ /* 0x000fe40003f2d000 */
[----:B------:R-:W-:-:S04]  /*0850*/  LOP3.LUT R36, R36, 0xff800000, RZ, 0xc0, !PT ;  /* 0xff80000024247812 */ /* 0x000fc800078ec0ff */
[----:B------:R-:W-:-:S05]  /*0860*/  IADD3 R18, PT, PT, R33, -R36, RZ ;  /* 0x8000002421127210 */ /* 0x000fca0007ffe0ff */
[----:B------:R-:W-:-:S04]  /*0870*/  FADD R18, R18, -1 ;  /* 0xbf80000012127421 */ /* 0x000fc80000000000 */
[----:B------:R-:W-:-:S04]  /*0880*/  FFMA R37, R18, -R37, 0.14084610342979431152 ;  /* 0x3e1039f612257423 */ /* 0x000fc80000000825 */
[----:B------:R-:W-:-:S04]  /*0890*/  FFMA R37, R18, R37, -0.12148627638816833496 ;  /* 0xbdf8cdcc12257423 */ /* 0x000fc80000000025 */
[----:B------:R-:W-:-:S04]  /*08a0*/  FFMA R37, R18, R37, 0.13980610668659210205 ;  /* 0x3e0f295512257423 */ /* 0x000fc80000000025 */
[----:B------:R-:W-:-:S04]  /*08b0*/  FFMA R37, R18, R37, -0.16684235632419586182 ;  /* 0xbe2ad8b912257423 */ /* 0x000fc80000000025 */
[----:B------:R-:W-:-:S04]  /*08c0*/  FFMA R37, R18, R37, 0.20012299716472625732 ;  /* 0x3e4ced0b12257423 */ /* 0x000fc80000000025 */
[----:B------:R-:W-:-:S04]  /*08d0*/  FFMA R37, R18, R37, -0.24999669194221496582 ;  /* 0xbe7fff2212257423 */ /* 0x000fc80000000025 */
[----:B------:R-:W-:-:S04]  /*08e0*/  FFMA R37, R18, R37, 0.33333182334899902344 ;  /* 0x3eaaaa7812257423 */ /* 0x000fc80000000025 */
[C---:B------:R-:W-:Y:S01]  /*08f0*/  FFMA R39, R18.reuse, R37, -0.5 ;  /* 0xbf00000012277423 */ /* 0x040fe20000000025 */
[----:B------:R-:W-:Y:S02]  /*0900*/  I2FP.F32.S32 R37, R36 ;  /* 0x0000002400257245 */ /* 0x000fe40000201400 */
[----:B------:R-:W-:Y:S01]  /*0910*/  FSEL R36, RZ, -23, P0 ;  /* 0xc1b80000ff247808 */ /* 0x000fe20000000000 */
[----:B------:R-:W-:Y:S01]  /*0920*/  FMUL R39, R18, R39 ;  /* 0x0000002712277220 */ /* 0x000fe20000400000 */
[----:B------:R-:W-:-:S03]  /*0930*/  ISETP.GT.U32.AND P0, PT, R33, 0x7f7fffff, PT ;  /* 0x7f7fffff2100780c */ /* 0x000fc60003f04070 */
[----:B------:R-:W-:Y:S01]  /*0940*/  FFMA R36, R37, 1.1920928955078125e-07, R36 ;  /* 0x3400000025247823 */ /* 0x000fe20000000024 */
[----:B------:R-:W-:-:S04]  /*0950*/  FFMA R39, R18, R39, R18 ;  /* 0x0000002712277223 */ /* 0x000fc80000000012 */
[----:B------:R-:W-:-:S05]  /*0960*/  FFMA R18, R36, 0.69314718246459960938, R39 ;  /* 0x3f31721824127823 */ /* 0x000fca0000000027 */
[----:B------:R-:W-:-:S05]  /*0970*/  @P0 FFMA R18, R33, R42, +INF ;  /* 0x7f80000021120423 */ /* 0x000fca000000002a */
[----:B------:R-:W-:-:S07]  /*0980*/  FSEL R18, R18, -INF , P1 ;  /* 0xff80000012127808 */ /* 0x000fce0000800000 */
.L_x_9:
[----:B------:R-:W-:Y:S05]  /*0990*/  BSYNC.RECONVERGENT B3 ;  /* 0x0000000000037941 */ /* 0x000fea0003800200 */
.L_x_8:
[----:B------:R-:W-:-:S07]  /*09a0*/  FADD R39, RZ, -R18 ;  /* 0x80000012ff277221 */ /* 0x000fce0000000000 */
.L_x_7:
[----:B------:R-:W-:Y:S05]  /*09b0*/  BSYNC.RECONVERGENT B2 ;  /* 0x0000000000027941 */ /* 0x000fea0003800200 */
.L_x_6:
[----:B------:R-:W-:Y:S01]  /*09c0*/  ISETP.GE.AND P5, PT, R38, 0x2, PT ;  /* 0x000000022600780c */ /* 0x000fe20003fa6270 */
[----:B------:R-:W-:-:S12]  /*09d0*/  BSSY.RECONVERGENT B2, `(.L_x_10) ;  /* 0x0000036000027945 */ /* 0x000fd80003800200 */
[----:B------:R-:W-:Y:S05]  /*09e0*/  @!P5 BRA `(.L_x_11) ;  /* 0x0000000000d0d947 */ /* 0x000fea0003800000 */
        /* <DEDUP_REMOVED lines=9> */
[----:B------:R-:W-:Y:S01]  /*0a80*/  HFMA2 R33, -RZ, RZ, 0.96630859375, -0.0022525787353515625 ;  /* 0x3bbb989dff217431 */ /* 0x000fe200000001ff */
[----:B------:R-:W-:Y:S01]  /*0a90*/  MOV R42, 0x437c0000 ;  /* 0x437c0000002a7802 */ /* 0x000fe20000000f00 */
[----:B------:R-:W-:Y:S01]  /*0aa0*/  BSSY.RECONVERGENT B3, `(.L_x_12) ;  /* 0x0000027000037945 */ /* 0x000fe20003800200 */
        /* <DEDUP_REMOVED lines=13> */
[----:B------:R-:W-:-:S11]  /*0b80*/  MOV R37, 0x3e055027 ;  /* 0x3e05502700257802 */ /* 0x000fd60000000f00 */
        /* <DEDUP_REMOVED lines=13> */
[----:B------:R-:W-:-:S04]  /*0c60*/  FFMA R37, R36, R37, -0.5 ;  /* 0xbf00000024257423 */ /* 0x000fc80000000025 */
[----:B------:R-:W-:-:S04]  /*0c70*/  FMUL R37, R36, R37 ;  /* 0x0000002524257220 */ /* 0x000fc80000400000 */
[----:B------:R-:W-:Y:S01]  /*0c80*/  FFMA R41, R36, R37, R36 ;  /* 0x0000002524297223 */ /* 0x000fe20000000024 */
[----:B------:R-:W-:Y:S02]  /*0c90*/  I2FP.F32.S32 R37, R16 ;  /* 0x0000001000257245 */ /* 0x000fe40000201400 */
[----:B------:R-:W-:Y:S02]  /*0ca0*/  FSEL R16, RZ, -23, P0 ;  /* 0xc1b80000ff107808 */ /* 0x000fe40000000000 */
[----:B------:R-:W-:Y:S02]  /*0cb0*/  ISETP.GT.U32.AND P0, PT, R33, 0x7f7fffff, PT ;  /* 0x7f7fffff2100780c */ /* 0x000fe40003f04070 */
[----:B------:R-:W-:Y:S01]  /*0cc0*/  MOV R36, 0x7f800000 ;  /* 0x7f80000000247802 */ /* 0x000fe20000000f00 */
[----:B------:R-:W-:-:S04]  /*0cd0*/  FFMA R16, R37, 1.1920928955078125e-07, R16 ;  /* 0x3400000025107823 */ /* 0x000fc80000000010 */
[----:B------:R-:W-:-:S06]  /*0ce0*/  FFMA R16, R16, 0.69314718246459960938, R41 ;  /* 0x3f31721810107823 */ /* 0x000fcc0000000029 */
[----:B------:R-:W-:-:S05]  /*0cf0*/  @P0 FFMA R16, R33, R36, +INF ;  /* 0x7f80000021100423 */ /* 0x000fca0000000024 */
[----:B------:R-:W-:-:S07]  /*0d00*/  FSEL R16, R16, -INF , P1 ;  /* 0xff80000010107808 */ /* 0x000fce0000800000 */
.L_x_13:
[----:B------:R-:W-:Y:S05]  /*0d10*/  BSYNC.RECONVERGENT B3 ;  /* 0x0000000000037941 */ /* 0x000fea0003800200 */
.L_x_12:
[----:B------:R-:W-:-:S07]  /*0d20*/  FADD R39, R39, -R16 ;  /* 0x8000001027277221 */ /* 0x000fce0000000000 */
.L_x_11:
[----:B------:R-:W-:Y:S05]  /*0d30*/  BSYNC.RECONVERGENT B2 ;  /* 0x0000000000027941 */ /* 0x000fea0003800200 */
.L_x_10:
        /* <DEDUP_REMOVED lines=53> */
.L_x_17:
[----:B------:R-:W-:Y:S05]  /*1090*/  BSYNC.RECONVERGENT B3 ;  /* 0x0000000000037941 */ /* 0x000fea0003800200 */
.L_x_16:
[----:B------:R-:W-:-:S07]  /*10a0*/  FADD R39, R39, -R14 ;  /* 0x8000000e27277221 */ /* 0x000fce0000000000 */
.L_x_15:
[----:B------:R-:W-:Y:S05]  /*10b0*/  BSYNC.RECONVERGENT B2 ;  /* 0x0000000000027941 */ /* 0x000fea0003800200 */
.L_x_14:
        /* <DEDUP_REMOVED lines=53> */
.L_x_21:
[----:B------:R-:W-:Y:S05]  /*1410*/  BSYNC.RECONVERGENT B3 ;  /* 0x0000000000037941 */ /* 0x000fea0003800200 */
.L_x_20:
[----:B------:R-:W-:-:S07]  /*1420*/  FADD R39, R39, -R12 ;  /* 0x8000000c27277221 */ /* 0x000fce0000000000 */
.L_x_19:
[----:B------:R-:W-:Y:S05]  /*1430*/  BSYNC.RECONVERGENT B2 ;  /* 0x0000000000027941 */ /* 0x000fea0003800200 */
.L_x_18:
        /* <DEDUP_REMOVED lines=53> */
.L_x_25:
[----:B------:R-:W-:Y:S05]  /*1790*/  BSYNC.RECONVERGENT B3 ;  /* 0x0000000000037941 */ /* 0x000fea0003800200 */
.L_x_24:
[----:B------:R-:W-:-:S07]  /*17a0*/  FADD R39, R39, -R10 ;  /* 0x8000000a27277221 */ /* 0x000fce0000000000 */
.L_x_23:
[----:B------:R-:W-:Y:S05]  /*17b0*/  BSYNC.RECONVERGENT B2 ;  /* 0x0000000000027941 */ /* 0x000fea0003800200 */
.L_x_22:
        /* <DEDUP_REMOVED lines=53> */
.L_x_29:
[----:B------:R-:W-:Y:S05]  /*1b10*/  BSYNC.RECONVERGENT B3 ;  /* 0x0000000000037941 */ /* 0x000fea0003800200 */
.L_x_28:
[----:B------:R-:W-:-:S07]  /*1b20*/  FADD R39, R39, -R8 ;  /* 0x8000000827277221 */ /* 0x000fce0000000000 */
.L_x_27:
[----:B------:R-:W-:Y:S05]  /*1b30*/  BSYNC.RECONVERGENT B2 ;  /* 0x0000000000027941 */ /* 0x000fea0003800200 */
.L_x_26:
        /* <DEDUP_REMOVED lines=30> */
[----:B------:R-:W-:-:S04]  /*1d20*/  IADD3 R6, PT, PT, R33, -0x3f2aaaab, RZ ;  /* 0xc0d5555521067810 */ /* 0x000fc80007ffe0ff */
        /* <DEDUP_REMOVED lines=19> */
[C---:B------:R-:W-:Y:S01]  /*1e60*/  @P4 FFMA R6, R33.reuse, R36, +INF ;  /* 0x7f80000021064423 */ /* 0x040fe20000000024 */
[----:B------:R-:W-:-:S04]  /*1e70*/  FSETP.NEU.AND P4, PT, R33, RZ, PT ;  /* 0x000000ff2100720b */ /* 0x000fc80003f8d000 */
[----:B------:R-:W-:-:S09]  /*1e80*/  FSEL R6, R6, -INF , P4 ;  /* 0xff80000006067808 */ /* 0x000fd20002000000 */
.L_x_33:
[----:B------:R-:W-:Y:S05]  /*1e90*/  BSYNC.RECONVERGENT B3 ;  /* 0x0000000000037941 */ /* 0x000fea0003800200 */
.L_x_32:
[----:B------:R-:W-:-:S07]  /*1ea0*/  FADD R39, R39, -R6 ;  /* 0x8000000627277221 */ /* 0x000fce0000000000 */
.L_x_31:
[----:B------:R-:W-:Y:S05]  /*1eb0*/  BSYNC.RECONVERGENT B2 ;  /* 0x0000000000027941 */ /* 0x000fea0003800200 */
.L_x_30:
        /* <DEDUP_REMOVED lines=53> */
.L_x_37:
[----:B------:R-:W-:Y:S05]  /*2210*/  BSYNC.RECONVERGENT B3 ;  /* 0x0000000000037941 */ /* 0x000fea0003800200 */
.L_x_36:
[----:B------:R-:W-:-:S07]  /*2220*/  FADD R39, R39, -R4 ;  /* 0x8000000427277221 */ /* 0x000fce0000000000 */
.L_x_35:
[----:B------:R-:W-:Y:S05]  /*2230*/  BSYNC.RECONVERGENT B2 ;  /* 0x0000000000027941 */ /* 0x000fea0003800200 */
.L_x_34:
        /* <DEDUP_REMOVED lines=53> */
.L_x_41:
[----:B------:R-:W-:Y:S05]  /*2590*/  BSYNC.RECONVERGENT B3 ;  /* 0x0000000000037941 */ /* 0x000fea0003800200 */
.L_x_40:
[----:B------:R-:W-:-:S07]  /*25a0*/  FADD R39, R39, -R2 ;  /* 0x8000000227277221 */ /* 0x000fce0000000000 */
.L_x_39:
[----:B------:R-:W-:Y:S05]  /*25b0*/  BSYNC.RECONVERGENT B2 ;  /* 0x0000000000027941 */ /* 0x000fea0003800200 */
.L_x_38:
        /* <DEDUP_REMOVED lines=53> */
.L_x_45:
[----:B------:R-:W-:Y:S05]  /*2910*/  BSYNC.RECONVERGENT B3 ;  /* 0x0000000000037941 */ /* 0x000fea0003800200 */
.L_x_44:
[----:B------:R-:W-:-:S07]  /*2920*/  FADD R39, R39, -R24 ;  /* 0x8000001827277221 */ /* 0x000fce0000000000 */
.L_x_43:
[----:B------:R-:W-:Y:S05]  /*2930*/  BSYNC.RECONVERGENT B2 ;  /* 0x0000000000027941 */ /* 0x000fea0003800200 */
.L_x_42:
        /* <DEDUP_REMOVED lines=22> */
[----:B------:R-:W-:-:S06]  /*2aa0*/  FFMA R42, R25, 1.925963033500011079e-08, R42 ;  /* 0x32a57060192a7823 */ /* 0x000fcc000000002a */
        /* <DEDUP_REMOVED lines=9> */
[-C--:B------:R-:W-:Y:S02]  /*2b40*/  IADD3 R25, PT, PT, R33, -R36.reuse, RZ ;  /* 0x8000002421197210 */ /* 0x080fe40007ffe0ff */
[----:B------:R-:W-:-:S03]  /*2b50*/  I2FP.F32.S32 R36, R36 ;  /* 0x0000002400247245 */ /* 0x000fc60000201400 */
        /* <DEDUP_REMOVED lines=11> */
[----:B------:R-:W-:Y:S02]  /*2c10*/  FSEL R25, RZ, -23, P4 ;  /* 0xc1b80000ff197808 */ /* 0x000fe40002000000 */
[----:B------:R-:W-:-:S03]  /*2c20*/  ISETP.GT.U32.AND P4, PT, R33, 0x7f7fffff, PT ;  /* 0x7f7fffff2100780c */ /* 0x000fc60003f84070 */
[----:B------:R-:W-:Y:S01]  /*2c30*/  FFMA R25, R36, 1.1920928955078125e-07, R25 ;  /* 0x3400000024197823 */ /* 0x000fe20000000019 */
[----:B------:R-:W-:-:S03]  /*2c40*/  MOV R36, 0x7f800000 ;  /* 0x7f80000000247802 */ /* 0x000fc60000000f00 */
[----:B------:R-:W-:-:S06]  /*2c50*/  FFMA R25, R25, 0.69314718246459960938, R42 ;  /* 0x3f31721819197823 */ /* 0x000fcc000000002a */
[C---:B------:R-:W-:Y:S01]  /*2c60*/  @P4 FFMA R25, R33.reuse, R36, +INF ;  /* 0x7f80000021194423 */ /* 0x040fe20000000024 */
[----:B------:R-:W-:-:S04]  /*2c70*/  FSETP.NEU.AND P4, PT, R33, RZ, PT ;  /* 0x000000ff2100720b */ /* 0x000fc80003f8d000 */
[----:B------:R-:W-:-:S09]  /*2c80*/  FSEL R25, R25, -INF , P4 ;  /* 0xff80000019197808 */ /* 0x000fd20002000000 */
.L_x_49:
[----:B------:R-:W-:Y:S05]  /*2c90*/  BSYNC.RECONVERGENT B3 ;  /* 0x0000000000037941 */ /* 0x000fea0003800200 */
.L_x_48:
[----:B------:R-:W-:-:S07]  /*2ca0*/  FADD R39, R39, -R25 ;  /* 0x8000001927277221 */ /* 0x000fce0000000000 */
.L_x_47:
[----:B------:R-:W-:Y:S05]  /*2cb0*/  BSYNC.RECONVERGENT B2 ;  /* 0x0000000000027941 */ /* 0x000fea0003800200 */
.L_x_46:
[----:B------:R-:W-:Y:S01]  /*2cc0*/  ISETP.GE.AND P4, PT, R38, 0xc, PT ;  /* 0x0000000c2600780c */ /* 0x000fe20003f86270 */
[----:B------:R-:W-:-:S12]  /*2cd0*/  BSSY.RECONVERGENT B2, `(.L_x_50) ;  /* 0x0000036000027945 */ /* 0x000fd80003800200 */
[----:B------:R-:W-:Y:S05]  /*2ce0*/  @!P4 BRA `(.L_x_51) ;  /* 0x0000000000d0c947 */ /* 0x000fea0003800000 */
[----:B------:R-:W2:Y:S01]  /*2cf0*/  LDG.E.CONSTANT R21, desc[UR8][R34.64+0x2c] ;  /* 0x00002c0822157981 */ /* 0x000ea2000c1e9900 */
[----:B------:R-:W0:Y:S03]  /*2d00*/  LDCU.64 UR4, c[0x0][0x388] ;  /* 0x00007100ff0477ac */ /* 0x000e260008000a00 */
[----:B------:R-:W3:Y:S01]  /*2d10*/  LDG.E.CONSTANT R22, desc[UR8][R22.64+0x2c] ;  /* 0x00002c0816167981 */ /* 0x000ee2000c1e9900 */
[----:B--2---:R-:W-:-:S04]  /*2d20*/  IADD3 R26, P4, PT, R21, UR10, RZ ;  /* 0x0000000a151a7c10 */ /* 0x004fc8000ff9e0ff */
[----:B------:R-:W-:Y:S02]  /*2d30*/  LEA.HI.X.SX32 R33, R21, R40, 0x1, P4 ;  /* 0x0000002815217211 */ /* 0x000fe400020f0eff */
[C---:B0-----:R-:W-:Y:S01]  /*2d40*/  LEA R36, P4, R26.reuse, UR4, 0x2 ;  /* 0x000000041a247c11 */ /* 0x041fe2000f8810ff */
[----:B------:R-:W0:Y:S03]  /*2d50*/  LDCU UR4, c[0x0][0x380] ;  /* 0x00007000ff0477ac */ /* 0x000e260008000800 */
[----:B------:R-:W-:-:S06]  /*2d60*/  LEA.HI.X R37, R26, UR5, R33, 0x2, P4 ;  /* 0x000000051a257c11 */ /* 0x000fcc000a0f1421 */
[----:B------:R-:W3:Y:S01]  /*2d70*/  LDG.E.CONSTANT R37, desc[UR8][R36.64] ;  /* 0x0000000824257981 */ /* 0x000ee2000c1e9900 */
[----:B------:R-:W-:Y:S01]  /*2d80*/  HFMA2 R33, -RZ, RZ, 0.96630859375, -0.0022525787353515625 ;  /* 0x3bbb989dff217431 */ /* 0x000fe200000001ff */
[----:B------:R-:W-:Y:S01]  /*2d90*/  MOV R34, 0x437c0000 ;  /* 0x437c000000227802 */ /* 0x000fe20000000f00 */
[----:B------:R-:W-:Y:S01]  /*2da0*/  BSSY.RECONVERGENT B3, `(.L_x_52) ;  /* 0x0000027000037945 */ /* 0x000fe20003800200 */
[----:B---3--:R-:W-:-:S04]  /*2db0*/  FADD R26, -R22, R37 ;  /* 0x00000025161a7221 */ /* 0x008fc80000000100 */
[----:B0-----:R-:W-:-:S04]  /*2dc0*/  FMUL R26, R26, -UR4 ;  /* 0x800000041a1a7c20 */ /* 0x001fc80008400000 */
[----:B------:R-:W-:-:S04]  /*2dd0*/  FFMA.SAT R33, R26, R33, 0.5 ;  /* 0x3f0000001a217423 */ /* 0x000fc80000002021 */
[----:B------:R-:W-:-:S04]  /*2de0*/  FFMA.RM R33, R33, R34, 12582913 ;  /* 0x4b40000121217423 */ /* 0x000fc80000004022 */
[----:B------:R-:W-:-:S04]  /*2df0*/  FADD R35, R33, -12583039 ;  /* 0xcb40007f21237421 */ /* 0x000fc80000000000 */
[----:B------:R-:W-:-:S04]  /*2e00*/  FFMA R35, R26, 1.4426950216293334961, -R35 ;  /* 0x3fb8aa3b1a237823 */ /* 0x000fc80000000823 */
[----:B------:R-:W-:-:S06]  /*2e10*/  FFMA R35, R26, 1.925963033500011079e-08, R35 ;  /* 0x32a570601a237823 */ /* 0x000fcc0000000023 */
[----:B------:R-:W0:Y:S01]  /*2e20*/  MUFU.EX2 R35, R35 ;  /* 0x0000002300237308 */ /* 0x000e220000000800 */
[----:B------:R-:W-:-:S05]  /*2e30*/  SHF.L.U32 R22, R33, 0x17, RZ ;  /* 0x0000001721167819 */ /* 0x000fca00000006ff */
        /* <DEDUP_REMOVED lines=19> */
[----:B------:R-:W-:Y:S02]  /*2f70*/  FSEL R26, RZ, -23, P4 ;  /* 0xc1b80000ff1a7808 */ /* 0x000fe40002000000 */
[----:B------:R-:W-:Y:S01]  /*2f80*/  ISETP.GT.U32.AND P4, PT, R22, 0x7f7fffff, PT ;  /* 0x7f7fffff1600780c */ /* 0x000fe20003f84070 */
[----:B------:R-:W-:Y:S02]  /*2f90*/  FMUL R34, R23, R34 ;  /* 0x0000002217227220 */ /* 0x000fe40000400000 */
[----:B------:R-:W-:Y:S01]  /*2fa0*/  FFMA R26, R33, 1.1920928955078125e-07, R26 ;  /* 0x34000000211a7823 */ /* 0x000fe2000000001a */
[----:B------:R-:W-:Y:S01]  /*2fb0*/  MOV R33, 0x7f800000 ;  /* 0x7f80000000217802 */ /* 0x000fe20000000f00 */
[----:B------:R-:W-:-:S04]  /*2fc0*/  FFMA R23, R23, R34, R23 ;  /* 0x0000002217177223 */ /* 0x000fc80000000017 */
[----:B------:R-:W-:-:S04]  /*2fd0*/  FFMA R26, R26, 0.69314718246459960938, R23 ;  /* 0x3f3172181a1a7823 */ /* 0x000fc80000000017 */
[C---:B------:R-:W-:Y:S01]  /*2fe0*/  @P4 FFMA R26, R22.reuse, R33, +INF ;  /* 0x7f800000161a4423 */ /* 0x040fe20000000021 */
[----:B------:R-:W-:-:S04]  /*2ff0*/  FSETP.NEU.AND P4, PT, R22, RZ, PT ;  /* 0x000000ff1600720b */ /* 0x000fc80003f8d000 */
[----:B------:R-:W-:-:S09]  /*3000*/  FSEL R26, R26, -INF , P4 ;  /* 0xff8000001a1a7808 */ /* 0x000fd20002000000 */
.L_x_53:
[----:B------:R-:W-:Y:S05]  /*3010*/  BSYNC.RECONVERGENT B3 ;  /* 0x0000000000037941 */ /* 0x000fea0003800200 */
.L_x_52:
[----:B------:R-:W-:-:S07]  /*3020*/  FADD R39, R39, -R26 ;  /* 0x8000001a27277221 */ /* 0x000fce0000000000 */
.L_x_51:
[----:B------:R-:W-:Y:S05]  /*3030*/  BSYNC.RECONVERGENT B2 ;  /* 0x0000000000027941 */ /* 0x000fea0003800200 */
.L_x_50:
[----:B------:R-:W0:Y:S01]  /*3040*/  LDCU UR4, c[0x0][0x3a0] ;  /* 0x00007400ff0477ac */ /* 0x000e220008000800 */
[----:B------:R-:W-:Y:S01]  /*3050*/  HFMA2 R34, -RZ, RZ, 0, 0 ;  /* 0x00000000ff227431 */ /* 0x000fe200000001ff */
[----:B0-----:R-:W-:-:S09]  /*3060*/  UISETP.GE.AND UP0, UPT, UR4, 0x1, UPT ;  /* 0x000000010400788c */ /* 0x001fd2000bf06270 */
[----:B------:R-:W-:Y:S05]  /*3070*/  BRA.U !UP0, `(.L_x_54) ;  /* 0x0000000908407547 */ /* 0x000fea000b800000 */
[----:B------:R-:W-:Y:S02]  /*3080*/  UISETP.GE.U32.AND UP0, UPT, UR4, 0xa, UPT ;  /* 0x0000000a0400788c */ /* 0x000fe4000bf06070 */
[----:B------:R-:W-:Y:S01]  /*3090*/  IMAD R35, R30, UR4, RZ ;  /* 0x000000041e237c24 */ /* 0x000fe2000f8e02ff */
[----:B------:R-:W-:Y:S01]  /*30a0*/  MOV R34, RZ ;  /* 0x000000ff00227202 */ /* 0x000fe20000000f00 */
[----:B------:R-:W-:-:S03]  /*30b0*/  UMOV UR4, URZ ;  /* 0x000000ff00047c82 */ /* 0x000fc60008000000 */
[----:B------:R-:W-:Y:S02]  /*30c0*/  SHF.R.S32.HI R40, RZ, 0x1f, R35 ;  /* 0x0000001fff287819 */ /* 0x000fe40000011423 */
[----:B------:R-:W-:Y:S05]  /*30d0*/  BRA.U !UP0, `(.L_x_55) ;  /* 0x0000000108c47547 */ /* 0x000fea000b800000 */
[----:B------:R-:W-:Y:S01]  /*30e0*/  MOV R34, RZ ;  /* 0x000000ff00227202 */ /* 0x000fe20000000f00 */
[----:B------:R-:W0:Y:S01]  /*30f0*/  LDCU.64 UR14, c[0x0][0x3b8] ;  /* 0x00007700ff0e77ac */ /* 0x000e220008000a00 */
[----:B------:R-:W1:Y:S01]  /*3100*/  LDCU.64 UR16, c[0x0][0x398] ;  /* 0x00007300ff1077ac */ /* 0x000e620008000a00 */
[----:B------:R-:W-:-:S05]  /*3110*/  UMOV UR4, URZ ;  /* 0x000000ff00047c82 */ /* 0x000fca0008000000 */
.L_x_56:
[----:B------:R-:W-:Y:S01]  /*3120*/  USHF.R.S32.HI UR7, URZ, 0x1f, UR6 ;  /* 0x0000001fff077899 */ /* 0x000fe20008011406 */
[----:B------:R-:W-:Y:S01]  /*3130*/  IADD3 R22, P4, PT, R35, UR4, RZ ;  /* 0x0000000423167c10 */ /* 0x000fe2000ff9e0ff */
[----:B------:R-:W-:-:S03]  /*3140*/  UIADD3 UR5, UP0, UPT, UR6, UR4, URZ ;  /* 0x0000000406057290 */ /* 0x000fc6000ff1e0ff */
[----:B------:R-:W-:Y:S01]  /*3150*/  IADD3.X R23, PT, PT, RZ, R40, RZ, P4, !PT ;  /* 0x00000028ff177210 */ /* 0x000fe200027fe4ff */
[----:B------:R-:W-:Y:S01]  /*3160*/  UIADD3.X UR7, UPT, UPT, URZ, UR7, URZ, UP0, !UPT ;  /* 0x00000007ff077290 */ /* 0x000fe200087fe4ff */
[----:B0-----:R-:W-:Y:S01]  /*3170*/  LEA R36, P4, R22, UR14, 0x2 ;  /* 0x0000000e16247c11 */ /* 0x001fe2000f8810ff */
[----:B-1----:R-:W-:-:S03]  /*3180*/  ULEA UR13, UP0, UR5, UR16, 0x2 ;  /* 0x00000010050d7291 */ /* 0x002fc6000f8010ff */
[----:B------:R-:W-:Y:S01]  /*3190*/  LEA.HI.X R37, R22, UR15, R23, 0x2, P4 ;  /* 0x0000000f16257c11 */ /* 0x000fe2000a0f1417 */
[----:B------:R-:W-:Y:S02]  /*31a0*/  ULEA.HI.X UR7, UR5, UR17, UR7, 0x2, UP0 ;  /* 0x0000001105077291 */ /* 0x000fe400080f1407 */
[----:B------:R-:W-:Y:S02]  /*31b0*/  MOV R22, UR13 ;  /* 0x0000000d00167c02 */ /* 0x000fe40008000f00 */
[----:B------:R-:W2:Y:S02]  /*31c0*/  LDG.E.CONSTANT R33, desc[UR8][R36.64] ;  /* 0x0000000824217981 */ /* 0x000ea4000c1e9900 */
[----:B------:R-:W-:Y:S02]  /*31d0*/  MOV R23, UR7 ;  /* 0x0000000700177c02 */ /* 0x000fe40008000f00 */
[----:B------:R-:W3:Y:S04]  /*31e0*/  LDG.E.CONSTANT R42, desc[UR8][R36.64+0x8] ;  /* 0x00000808242a7981 */ /* 0x000ee8000c1e9900 */
[----:B------:R-:W2:Y:S04]  /*31f0*/  LDG.E.CONSTANT R41, desc[UR8][R22.64] ;  /* 0x0000000816297981 */ /* 0x000ea8000c1e9900 */
[----:B------:R-:W3:Y:S04]  /*3200*/  LDG.E.CONSTANT R43, desc[UR8][R22.64+0x8] ;  /* 0x00000808162b7981 */ /* 0x000ee8000c1e9900 */
[----:B------:R-:W4:Y:S04]  /*3210*/  LDG.E.CONSTANT R45, desc[UR8][R36.64+0x24] ;  /* 0x00002408242d7981 */ /* 0x000f28000c1e9900 */
[----:B------:R-:W4:Y:S01]  /*3220*/  LDG.E.CONSTANT R44, desc[UR8][R22.64+0x24] ;  /* 0x00002408162c7981 */ /* 0x000f22000c1e9900 */
[----:B--2---:R-:W-:-:S03]  /*3230*/  FFMA R33, R33, R41, R34 ;  /* 0x0000002921217223 */ /* 0x004fc60000000022 */
[----:B------:R-:W2:Y:S04]  /*3240*/  LDG.E.CONSTANT R34, desc[UR8][R36.64+0x4] ;  /* 0x0000040824227981 */ /* 0x000ea8000c1e9900 */
[----:B------:R-:W2:Y:S02]  /*3250*/  LDG.E.CONSTANT R41, desc[UR8][R22.64+0x4] ;  /* 0x0000040816297981 */ /* 0x000ea4000c1e9900 */
[----:B--2---:R-:W-:Y:S02]  /*3260*/  FFMA R33, R34, R41, R33 ;  /* 0x0000002922217223 */ /* 0x004fe40000000021 */
[----:B------:R-:W2:Y:S04]  /*3270*/  LDG.E.CONSTANT R34, desc[UR8][R36.64+0xc] ;  /* 0x00000c0824227981 */ /* 0x000ea8000c1e9900 */
[----:B------:R-:W2:Y:S01]  /*3280*/  LDG.E.CONSTANT R41, desc[UR8][R22.64+0xc] ;  /* 0x00000c0816297981 */ /* 0x000ea2000c1e9900 */
[----:B---3--:R-:W-:-:S03]  /*3290*/  FFMA R33, R42, R43, R33 ;  /* 0x0000002b2a217223 */ /* 0x008fc60000000021 */
[----:B------:R-:W3:Y:S04]  /*32a0*/  LDG.E.CONSTANT R42, desc[UR8][R36.64+0x10] ;  /* 0x00001008242a7981 */ /* 0x000ee8000c1e9900 */
[----:B------:R-:W3:Y:S01]  /*32b0*/  LDG.E.CONSTANT R43, desc[UR8][R22.64+0x10] ;  /* 0x00001008162b7981 */ /* 0x000ee2000c1e9900 */
[----:B--2---:R-:W-:-:S03]  /*32c0*/  FFMA R33, R34, R41, R33 ;  /* 0x0000002922217223 */ /* 0x004fc60000000021 */
[----:B------:R-:W2:Y:S04]  /*32d0*/  LDG.E.CONSTANT R34, desc[UR8][R36.64+0x14] ;  /* 0x0000140824227981 */ /* 0x000ea8000c1e9900 */
[----:B------:R-:W2:Y:S01]  /*32e0*/  LDG.E.CONSTANT R41, desc[UR8][R22.64+0x14] ;  /* 0x0000140816297981 */ /* 0x000ea2000c1e9900 */
[----:B---3--:R-:W-:-:S03]  /*32f0*/  FFMA R33, R42, R43, R33 ;  /* 0x0000002b2a217223 */ /* 0x008fc60000000021 */
[----:B------:R-:W3:Y:S04]  /*3300*/  LDG.E.CONSTANT R42, desc[UR8][R36.64+0x18] ;  /* 0x00001808242a7981 */ /* 0x000ee8000c1e9900 */
[----:B------:R-:W3:Y:S01]  /*3310*/  LDG.E.CONSTANT R43, desc[UR8][R22.64+0x18] ;  /* 0x00001808162b7981 */ /* 0x000ee2000c1e9900 */
[----:B------:R-:W-:Y:S01]  /*3320*/  UIADD3 UR4, UPT, UPT, UR4, 0xa, URZ ;  /* 0x0000000a04047890 */ /* 0x000fe2000fffe0ff */
[----:B--2---:R-:W-:Y:S02]  /*3330*/  FFMA R33, R34, R41, R33 ;  /* 0x0000002922217223 */ /* 0x004fe40000000021 */
[----:B------:R-:W2:Y:S04]  /*3340*/  LDG.E.CONSTANT R41, desc[UR8][R36.64+0x1c] ;  /* 0x00001c0824297981 */ /* 0x000ea8000c1e9900 */
[----:B------:R-:W2:Y:S01]  /*3350*/  LDG.E.CONSTANT R34, desc[UR8][R22.64+0x1c] ;  /* 0x00001c0816227981 */ /* 0x000ea2000c1e9900 */
[----:B---3--:R-:W-:-:S03]  /*3360*/  FFMA R42, R42, R43, R33 ;  /* 0x0000002b2a2a7223 */ /* 0x008fc60000000021 */
[----:B------:R-:W3:Y:S04]  /*3370*/  LDG.E.CONSTANT R33, desc[UR8][R36.64+0x20] ;  /* 0x0000200824217981 */ /* 0x000ee8000c1e9900 */
[----:B------:R-:W3:Y:S01]  /*3380*/  LDG.E.CONSTANT R43, desc[UR8][R22.64+0x20] ;  /* 0x00002008162b7981 */ /* 0x000ee2000c1e9900 */
[----:B------:R-:W-:Y:S01]  /*3390*/  ISETP.NE.AND P4, PT, R27, UR4, PT ;  /* 0x000000041b007c0c */ /* 0x000fe2000bf85270 */
[----:B--2---:R-:W-:-:S04]  /*33a0*/  FFMA R34, R41, R34, R42 ;  /* 0x0000002229227223 */ /* 0x004fc8000000002a */
[----:B---3--:R-:W-:-:S04]  /*33b0*/  FFMA R34, R33, R43, R34 ;  /* 0x0000002b21227223 */ /* 0x008fc80000000022 */
[----:B----4-:R-:W-:-:S04]  /*33c0*/  FFMA R34, R45, R44, R34 ;  /* 0x0000002c2d227223 */ /* 0x010fc80000000022 */
[----:B------:R-:W-:Y:S05]  /*33d0*/  @P4 BRA `(.L_x_56) ;  /* 0xfffffffc00504947 */ /* 0x000fea000383ffff */
[----:B------:R-:W-:-:S15]  /*33e0*/  R2UR UR4, R27 ;  /* 0x000000001b0472ca */ /* 0x000fde00000e0000 */
.L_x_55:
[----:B------:R-:W-:-:S13]  /*33f0*/  ISETP.NE.AND P4, PT, R28, 0xa, PT ;  /* 0x0000000a1c00780c */ /* 0x000fda0003f85270 */
[----:B------:R-:W-:Y:S05]  /*3400*/  @!P4 BRA `(.L_x_54) ;  /* 0x00000004005cc947 */ /* 0x000fea0003800000 */
[----:B------:R-:W0:Y:S01]  /*3410*/  LDCU.64 UR16, c[0x0][0x3b8] ;  /* 0x00007700ff1077ac */ /* 0x000e220008000a00 */
[----:B------:R-:W1:Y:S01]  /*3420*/  LDCU.64 UR18, c[0x0][0x398] ;  /* 0x00007300ff1277ac */ /* 0x000e620008000a00 */
[----:B------:R-:W-:-:S05]  /*3430*/  UMOV UR5, URZ ;  /* 0x000000ff00057c82 */ /* 0x000fca0008000000 */
.L_x_57:
        /* <DEDUP_REMOVED lines=11> */
[----:B------:R-:W-:-:S05]  /*34f0*/  MOV R23, UR15 ;  /* 0x0000000f00177c02 */ /* 0x000fca0008000f00 */
[----:B------:R-:W2:Y:S01]  /*3500*/  LDG.E.CONSTANT R22, desc[UR8][R22.64] ;  /* 0x0000000816167981 */ /* 0x000ea2000c1e9900 */
[----:B------:R-:W-:Y:S01]  /*3510*/  ISETP.NE.AND P4, PT, R28, 0xa, PT ;  /* 0x0000000a1c00780c */ /* 0x000fe20003f85270 */
[----:B------:R-:W-:-:S03]  /*3520*/  UIADD3 UR7, UPT, UPT, UR5, 0x1, URZ ;  /* 0x0000000105077890 */ /* 0x000fc6000fffe0ff */
[----:B------:R-:W-:-:S04]  /*3530*/  SEL R33, R28, RZ, P4 ;  /* 0x000000ff1c217207 */ /* 0x000fc80002000000 */
[----:B------:R-:W-:Y:S01]  /*3540*/  ISETP.NE.AND P4, PT, R33, UR7, PT ;  /* 0x0000000721007c0c */ /* 0x000fe2000bf85270 */
[----:B--2---:R-:W-:-:S12]  /*3550*/  FFMA R34, R41, R22, R34 ;  /* 0x0000001629227223 */ /* 0x004fd80000000022 */
[----:B------:R-:W-:Y:S05]  /*3560*/  @!P4 BRA `(.L_x_54) ;  /* 0x000000040004c947 */ /* 0x000fea0003800000 */
[----:B------:R-:W-:Y:S01]  /*3570*/  MOV R22, UR14 ;  /* 0x0000000e00167c02 */ /* 0x000fe20008000f00 */
[----:B------:R-:W2:Y:S01]  /*3580*/  LDG.E.CONSTANT R41, desc[UR8][R36.64+0x4] ;  /* 0x0000040824297981 */ /* 0x000ea2000c1e9900 */
[----:B------:R-:W-:-:S05]  /*3590*/  MOV R23, UR15 ;  /* 0x0000000f00177c02 */ /* 0x000fca0008000f00 */
[----:B------:R-:W2:Y:S01]  /*35a0*/  LDG.E.CONSTANT R22, desc[UR8][R22.64+0x4] ;  /* 0x0000040816167981 */ /* 0x000ea2000c1e9900 */
[----:B------:R-:W-:-:S06]  /*35b0*/  UIADD3 UR7, UPT, UPT, UR5, 0x2, URZ ;  /* 0x0000000205077890 */ /* 0x000fcc000fffe0ff */
        /* <DEDUP_REMOVED lines=57> */
[----:B------:R-:W-:Y:S01]  /*3950*/  UIADD3 UR4, UPT, UPT, UR4, 0x9, URZ ;  /* 0x0000000904047890 */ /* 0x000fe2000fffe0ff */
[----:B--2---:R-:W-:-:S11]  /*3960*/  FFMA R34, R37, R22, R34 ;  /* 0x0000001625227223 */ /* 0x004fd60000000022 */
[----:B------:R-:W-:Y:S05]  /*3970*/  @P4 BRA `(.L_x_57) ;  /* 0xfffffff800b04947 */ /* 0x000fea000383ffff */
.L_x_54:
[----:B------:R-:W-:Y:S01]  /*3980*/  MOV R35, 0x3bbb989d ;  /* 0x3bbb989d00237802 */ /* 0x000fe20000000f00 */
[----:B------:R-:W-:Y:S01]  /*3990*/  BSSY.RECONVERGENT B2, `(.L_x_58) ;  /* 0x0000024000027945 */ /* 0x000fe20003800200 */
[----:B------:R-:W-:Y:S02]  /*39a0*/  MOV R33, 0x437c0000 ;  /* 0x437c000000217802 */ /* 0x000fe40000000f00 */
[----:B------:R-:W-:Y:S01]  /*39b0*/  ISETP.GT.AND P4, PT, R38, RZ, PT ;  /* 0x000000ff2600720c */ /* 0x000fe20003f84270 */
[----:B------:R-:W-:-:S04]  /*39c0*/  FFMA.SAT R22, R39, R35, 0.5 ;  /* 0x3f00000027167423 */ /* 0x000fc80000002023 */
[----:B------:R-:W-:-:S04]  /*39d0*/  FFMA.RM R22, R22, R33, 12582913 ;  /* 0x4b40000116167423 */ /* 0x000fc80000004021 */
[C---:B------:R-:W-:Y:S01]  /*39e0*/  FADD R36, R22.reuse, -12583039 ;  /* 0xcb40007f16247421 */ /* 0x040fe20000000000 */
[----:B------:R-:W-:-:S03]  /*39f0*/  SHF.L.U32 R22, R22, 0x17, RZ ;  /* 0x0000001716167819 */ /* 0x000fc600000006ff */
[----:B------:R-:W-:-:S04]  /*3a00*/  FFMA R36, R39, 1.4426950216293334961, -R36 ;  /* 0x3fb8aa3b27247823 */ /* 0x000fc80000000824 */
[----:B------:R-:W-:-:S06]  /*3a10*/  FFMA R39, R39, 1.925963033500011079e-08, R36 ;  /* 0x32a5706027277823 */ /* 0x000fcc0000000024 */
[----:B------:R-:W0:Y:S02]  /*3a20*/  MUFU.EX2 R39, R39 ;  /* 0x0000002700277308 */ /* 0x000e240000000800 */
[----:B0-----:R-:W-:-:S06]  /*3a30*/  FMUL R22, R39, R22 ;  /* 0x0000001627167220 */ /* 0x001fcc0000400000 */
[----:B------:R0:W1:Y:S01]  /*3a40*/  F2F.F64.F32 R36, R22 ;  /* 0x0000001600247310 */ /* 0x0000620000201800 */
[----:B------:R-:W-:Y:S05]  /*3a50*/  @!P4 BRA `(.L_x_59) ;  /* 0x00000000005cc947 */ /* 0x000fea0003800000 */
[----:B0-----:R-:W-:Y:S01]  /*3a60*/  FFMA.SAT R22, -R18, R35, 0.5 ;  /* 0x3f00000012167423 */ /* 0x001fe20000002123 */
[----:B------:R-:W0:Y:S01]  /*3a70*/  S2UR UR5, SR_CgaCtaId ;  /* 0x00000000000579c3 */ /* 0x000e220000008800 */
[----:B------:R-:W-:Y:S01]  /*3a80*/  PRMT R40, R19, 0x9910, RZ ;  /* 0x0000991013287816 */ /* 0x000fe200000000ff */
[----:B------:R-:W-:Y:S01]  /*3a90*/  UMOV UR4, 0x400 ;  /* 0x0000040000047882 */ /* 0x000fe20000000000 */
[----:B------:R-:W-:-:S03]  /*3aa0*/  FFMA.RM R22, R22, R33, 12582913 ;  /* 0x4b40000116167423 */ /* 0x000fc60000004021 */
[----:B------:R-:W-:Y:S02]  /*3ab0*/  IMAD R40, R40, UR11, R31 ;  /* 0x0000000b28287c24 */ /* 0x000fe4000f8e021f */
[C---:B------:R-:W-:Y:S01]  /*3ac0*/  FADD R23, R22.reuse, -12583039 ;  /* 0xcb40007f16177421 */ /* 0x040fe20000000000 */
[----:B------:R-:W-:-:S03]  /*3ad0*/  SHF.L.U32 R22, R22, 0x17, RZ ;  /* 0x0000001716167819 */ /* 0x000fc600000006ff */
[----:B------:R-:W-:-:S04]  /*3ae0*/  FFMA R23, -R18, 1.4426950216293334961, -R23 ;  /* 0x3fb8aa3b12177823 */ /* 0x000fc80000000917 */
[----:B------:R-:W-:-:S06]  /*3af0*/  FFMA R39, -R18, 1.925963033500011079e-08, R23 ;  /* 0x32a5706012277823 */ /* 0x000fcc0000000117 */
[----:B------:R-:W2:Y:S01]  /*3b00*/  MUFU.EX2 R39, R39 ;  /* 0x0000002700277308 */ /* 0x000ea20000000800 */
[----:B0-----:R-:W-:-:S06]  /*3b10*/  ULEA UR4, UR5, UR4, 0x18 ;  /* 0x0000000405047291 */ /* 0x001fcc000f8ec0ff */
[----:B------:R-:W-:Y:S01]  /*3b20*/  LEA R40, R40, UR4, 0x2 ;  /* 0x0000000428287c11 */ /* 0x000fe2000f8e10ff */
[----:B--2---:R-:W-:-:S04]  /*3b30*/  FMUL R41, R22, R39 ;  /* 0x0000002716297220 */ /* 0x004fc80000400000 */
[----:B------:R-:W0:Y:S02]  /*3b40*/  F2F.F64.F32 R22, R41 ;  /* 0x0000002900167310 */ /* 0x000e240000201800 */
[----:B0-----:R-:W-:-:S08]  /*3b50*/  DADD R22, -R22, 1 ;  /* 0x3ff0000016167429 */ /* 0x001fd00000000100 */
[----:B-1----:R-:W-:-:S10]  /*3b60*/  DMUL R22, R36, R22 ;  /* 0x0000001624167228 */ /* 0x002fd40000000000 */
[----:B------:R-:W0:Y:S02]  /*3b70*/  F2F.F32.F64 R23, R22 ;  /* 0x0000001600177310 */ /* 0x000e240000301000 */
[----:B0-----:R-:W-:-:S07]  /*3b80*/  FMUL R39, R23, R34 ;  /* 0x0000002217277220 */ /* 0x001fce0000400000 */
.L_x_60:
[----:B------:R-:W0:Y:S02]  /*3b90*/  LDS R22, [R40] ;  /* 0x0000000028167984 */ /* 0x000e240000000800 */
[----:B0-----:R-:W-:-:S05]  /*3ba0*/  FADD R23, R39, R22 ;  /* 0x0000001627177221 */ /* 0x001fca0000000000 */
[----:B------:R-:W0:Y:S02]  /*3bb0*/  ATOMS.CAST.SPIN P4, [R40], R22, R23 ;  /* 0x000000162800758d */ /* 0x000e240001880017 */
[----:B0-----:R-:W-:Y:S05]  /*3bc0*/  @!P4 BRA `(.L_x_60) ;  /* 0xfffffffc00f0c947 */ /* 0x001fea000383ffff */
.L_x_59:
[----:B------:R-:W-:Y:S05]  /*3bd0*/  BSYNC.RECONVERGENT B2 ;  /* 0x0000000000027941 */ /* 0x000fea0003800200 */
.L_x_58:
[----:B------:R-:W-:Y:S01]  /*3be0*/  BSSY.RECONVERGENT B2, `(.L_x_61) ;  /* 0x000001a000027945 */ /* 0x000fe20003800200 */
[----:B------:R-:W-:-:S03]  /*3bf0*/  ISETP.GE.AND P4, PT, R38, 0x8, PT ;  /* 0x000000082600780c */ /* 0x000fc60003f86270 */
[----:B------:R-:W-:Y:S10]  /*3c00*/  @!P5 BRA `(.L_x_62) ;  /* 0x00000000005cd947 */ /* 0x000ff40003800000 */
        /* <DEDUP_REMOVED lines=19> */
.L_x_63:
[----:B------:R-:W0:Y:S02]  /*3d40*/  LDS R22, [R40] ;  /* 0x0000000028167984 */ /* 0x000e240000000800 */
[----:B0-----:R-:W-:-:S05]  /*3d50*/  FADD R23, R39, R22 ;  /* 0x0000001627177221 */ /* 0x001fca0000000000 */
[----:B------:R-:W0:Y:S02]  /*3d60*/  ATOMS.CAST.SPIN P5, [R40], R22, R23 ;  /* 0x000000162800758d */ /* 0x000e2400018a0017 */
[----:B0-----:R-:W-:Y:S05]  /*3d70*/  @!P5 BRA `(.L_x_63) ;  /* 0xfffffffc00f0d947 */ /* 0x001fea000383ffff */
.L_x_62:
[----:B------:R-:W-:Y:S05]  /*3d80*/  BSYNC.RECONVERGENT B2 ;  /* 0x0000000000027941 */ /* 0x000fea0003800200 */
.L_x_61:
        /* <DEDUP_REMOVED lines=22> */
.L_x_66:
[----:B------:R-:W0:Y:S02]  /*3ef0*/  LDS R22, [R40] ;  /* 0x0000000028167984 */ /* 0x000e240000000800 */
[----:B0-----:R-:W-:-:S05]  /*3f00*/  FADD R23, R39, R22 ;  /* 0x0000001627177221 */ /* 0x001fca0000000000 */
[----:B------:R-:W0:Y:S02]  /*3f10*/  ATOMS.CAST.SPIN P6, [R40], R22, R23 ;  /* 0x000000162800758d */ /* 0x000e2400018c0017 */
[----:B0-----:R-:W-:Y:S05]  /*3f20*/  @!P6 BRA `(.L_x_66) ;  /* 0xfffffffc00f0e947 */ /* 0x001fea000383ffff */
.L_x_65:
[----:B------:R-:W-:Y:S05]  /*3f30*/  BSYNC.RECONVERGENT B2 ;  /* 0x0000000000027941 */ /* 0x000fea0003800200 */
.L_x_64:
        /* <DEDUP_REMOVED lines=22> */
.L_x_69:
[----:B------:R-:W0:Y:S02]  /*40a0*/  LDS R22, [R40] ;  /* 0x0000000028167984 */ /* 0x000e240000000800 */
[----:B0-----:R-:W-:-:S05]  /*40b0*/  FADD R23, R39, R22 ;  /* 0x0000001627177221 */ /* 0x001fca0000000000 */
[----:B------:R-:W0:Y:S02]  /*40c0*/  ATOMS.CAST.SPIN P0, [R40], R22, R23 ;  /* 0x000000162800758d */ /* 0x000e240001800017 */
[----:B0-----:R-:W-:Y:S05]  /*40d0*/  @!P0 BRA `(.L_x_69) ;  /* 0xfffffffc00f08947 */ /* 0x001fea000383ffff */
.L_x_68:
[----:B------:R-:W-:Y:S05]  /*40e0*/  BSYNC.RECONVERGENT B2 ;  /* 0x0000000000027941 */ /* 0x000fea0003800200 */
.L_x_67:
        /* <DEDUP_REMOVED lines=22> */
.L_x_72:
[----:B------:R-:W0:Y:S02]  /*4250*/  LDS R22, [R40] ;  /* 0x0000000028167984 */ /* 0x000e240000000800 */
[----:B0-----:R-:W-:-:S05]  /*4260*/  FADD R23, R39, R22 ;  /* 0x0000001627177221 */ /* 0x001fca0000000000 */
[----:B------:R-:W0:Y:S02]  /*4270*/  ATOMS.CAST.SPIN P1, [R40], R22, R23 ;  /* 0x000000162800758d */ /* 0x000e240001820017 */
[----:B0-----:R-:W-:Y:S05]  /*4280*/  @!P1 BRA `(.L_x_72) ;  /* 0xfffffffc00f09947 */ /* 0x001fea000383ffff */
.L_x_71:
[----:B------:R-:W-:Y:S05]  /*4290*/  BSYNC.RECONVERGENT B2 ;  /* 0x0000000000027941 */ /* 0x000fea0003800200 */
.L_x_70:
        /* <DEDUP_REMOVED lines=22> */
.L_x_75:
[----:B------:R-:W0:Y:S02]  /*4400*/  LDS R22, [R38] ;  /* 0x0000000026167984 */ /* 0x000e240000000800 */
[----:B0-----:R-:W-:-:S05]  /*4410*/  FADD R23, R39, R22 ;  /* 0x0000001627177221 */ /* 0x001fca0000000000 */
[----:B------:R-:W0:Y:S02]  /*4420*/  ATOMS.CAST.SPIN P2, [R38], R22, R23 ;  /* 0x000000162600758d */ /* 0x000e240001840017 */
[----:B0-----:R-:W-:Y:S05]  /*4430*/  @!P2 BRA `(.L_x_75) ;  /* 0xfffffffc00f0a947 */ /* 0x001fea000383ffff */
.L_x_74:
[----:B------:R-:W-:Y:S05]  /*4440*/  BSYNC.RECONVERGENT B2 ;  /* 0x0000000000027941 */ /* 0x000fea0003800200 */
.L_x_73:
[----:B------:R-:W-:Y:S04]  /*4450*/  BSSY.RECONVERGENT B2, `(.L_x_76) ;  /* 0x0000019000027945 */ /* 0x000fe80003800200 */
        /* <DEDUP_REMOVED lines=20> */
.L_x_78:
[----:B------:R-:W0:Y:S02]  /*45a0*/  LDS R22, [R38] ;  /* 0x0000000026167984 */ /* 0x000e240000000800 */
[----:B0-----:R-:W-:-:S05]  /*45b0*/  FADD R23, R39, R22 ;  /* 0x0000001627177221 */ /* 0x001fca0000000000 */
[----:B------:R-:W0:Y:S02]  /*45c0*/  ATOMS.CAST.SPIN P2, [R38], R22, R23 ;  /* 0x000000162600758d */ /* 0x000e240001840017 */
[----:B0-----:R-:W-:Y:S05]  /*45d0*/  @!P2 BRA `(.L_x_78) ;  /* 0xfffffffc00f0a947 */ /* 0x001fea000383ffff */
.L_x_77:
[----:B------:R-:W-:Y:S05]  /*45e0*/  BSYNC.RECONVERGENT B2 ;  /* 0x0000000000027941 */ /* 0x000fea0003800200 */
.L_x_76:
        /* <DEDUP_REMOVED lines=21> */
.L_x_81:
[----:B------:R-:W0:Y:S02]  /*4740*/  LDS R22, [R38] ;  /* 0x0000000026167984 */ /* 0x000e240000000800 */
[----:B0-----:R-:W-:-:S05]  /*4750*/  FADD R23, R39, R22 ;  /* 0x0000001627177221 */ /* 0x001fca0000000000 */
[----:B------:R-:W0:Y:S02]  /*4760*/  ATOMS.CAST.SPIN P2, [R38], R22, R23 ;  /* 0x000000162600758d */ /* 0x000e240001840017 */
[----:B0-----:R-:W-:Y:S05]  /*4770*/  @!P2 BRA `(.L_x_81) ;  /* 0xfffffffc00f0a947 */ /* 0x001fea000383ffff */
.L_x_80:
[----:B------:R-:W-:Y:S05]  /*4780*/  BSYNC.RECONVERGENT B2 ;  /* 0x0000000000027941 */ /* 0x000fea0003800200 */
.L_x_79:
        /* <DEDUP_REMOVED lines=21> */
.L_x_84:
[----:B------:R-:W0:Y:S02]  /*48e0*/  LDS R22, [R38] ;  /* 0x0000000026167984 */ /* 0x000e240000000800 */
[----:B0-----:R-:W-:-:S05]  /*48f0*/  FADD R23, R39, R22 ;  /* 0x0000001627177221 */ /* 0x001fca0000000000 */
[----:B------:R-:W0:Y:S02]  /*4900*/  ATOMS.CAST.SPIN P2, [R38], R22, R23 ;  /* 0x000000162600758d */ /* 0x000e240001840017 */
[----:B0-----:R-:W-:Y:S05]  /*4910*/  @!P2 BRA `(.L_x_84) ;  /* 0xfffffffc00f0a947 */ /* 0x001fea000383ffff */
.L_x_83:
[----:B------:R-:W-:Y:S05]  /*4920*/  BSYNC.RECONVERGENT B2 ;  /* 0x0000000000027941 */ /* 0x000fea0003800200 */
.L_x_82:
        /* <DEDUP_REMOVED lines=21> */
.L_x_87:
[----:B------:R-:W0:Y:S02]  /*4a80*/  LDS R22, [R38] ;  /* 0x0000000026167984 */ /* 0x000e240000000800 */
[----:B0-----:R-:W-:-:S05]  /*4a90*/  FADD R23, R39, R22 ;  /* 0x0000001627177221 */ /* 0x001fca0000000000 */
[----:B------:R-:W0:Y:S02]  /*4aa0*/  ATOMS.CAST.SPIN P2, [R38], R22, R23 ;  /* 0x000000162600758d */ /* 0x000e240001840017 */
[----:B0-----:R-:W-:Y:S05]  /*4ab0*/  @!P2 BRA `(.L_x_87) ;  /* 0xfffffffc00f0a947 */ /* 0x001fea000383ffff */
.L_x_86:
[----:B------:R-:W-:Y:S05]  /*4ac0*/  BSYNC.RECONVERGENT B2 ;  /* 0x0000000000027941 */ /* 0x000fea0003800200 */
.L_x_85:
[----:B------:R-:W-:Y:S04]  /*4ad0*/  BSSY.RECONVERGENT B2, `(.L_x_88) ;  /* 0x0000019000027945 */ /* 0x000fe80003800200 */
[----:B------:R-:W-:Y:S05]  /*4ae0*/  @!P0 BRA `(.L_x_89) ;  /* 0x00000000005c8947 */ /* 0x000fea0003800000 */
[----:B0-----:R-:W-:Y:S01]  /*4af0*/  FFMA.SAT R22, -R25, R35, 0.5 ;  /* 0x3f00000019167423 */ /* 0x001fe20000002123 */
[----:B------:R-:W0:Y:S01]  /*4b00*/  S2UR UR5, SR_CgaCtaId ;  /* 0x00000000000579c3 */ /* 0x000e220000008800 */
[----:B------:R-:W-:Y:S02]  /*4b10*/  UMOV UR4, 0x400 ;  /* 0x0000040000047882 */ /* 0x000fe40000000000 */
[----:B------:R-:W-:-:S04]  /*4b20*/  FFMA.RM R22, R22, R33, 12582913 ;  /* 0x4b40000116167423 */ /* 0x000fc80000004021 */
[C---:B------:R-:W-:Y:S01]  /*4b30*/  FADD R38, R22.reuse, -12583039 ;  /* 0xcb40007f16267421 */ /* 0x040fe20000000000 */
[----:B------:R-:W-:-:S03]  /*4b40*/  SHF.L.U32 R22, R22, 0x17, RZ ;  /* 0x0000001716167819 */ /* 0x000fc600000006ff */
[----:B------:R-:W-:-:S04]  /*4b50*/  FFMA R38, -R25, 1.4426950216293334961, -R38 ;  /* 0x3fb8aa3b19267823 */ /* 0x000fc80000000926 */
[----:B------:R-:W-:Y:S01]  /*4b60*/  FFMA R39, -R25, 1.925963033500011079e-08, R38 ;  /* 0x32a5706019277823 */ /* 0x000fe20000000126 */
[----:B------:R-:W-:-:S05]  /*4b70*/  PRMT R38, R20, 0x9910, RZ ;  /* 0x0000991014267816 */ /* 0x000fca00000000ff */
[----:B------:R-:W2:Y:S01]  /*4b80*/  MUFU.EX2 R39, R39 ;  /* 0x0000002700277308 */ /* 0x000ea20000000800 */
[----:B------:R-:W-:Y:S01]  /*4b90*/  IMAD R38, R38, UR11, R31 ;  /* 0x0000000b26267c24 */ /* 0x000fe2000f8e021f */
        /* <DEDUP_REMOVED lines=8> */
.L_x_90:
[----:B------:R-:W0:Y:S02]  /*4c20*/  LDS R22, [R38] ;  /* 0x0000000026167984 */ /* 0x000e240000000800 */
[----:B0-----:R-:W-:-:S05]  /*4c30*/  FADD R23, R39, R22 ;  /* 0x0000001627177221 */ /* 0x001fca0000000000 */
[----:B------:R-:W0:Y:S02]  /*4c40*/  ATOMS.CAST.SPIN P0, [R38], R22, R23 ;  /* 0x000000162600758d */ /* 0x000e240001800017 */
[----:B0-----:R-:W-:Y:S05]  /*4c50*/  @!P0 BRA `(.L_x_90) ;  /* 0xfffffffc00f08947 */ /* 0x001fea000383ffff */
.L_x_89:
[----:B------:R-:W-:Y:S05]  /*4c60*/  BSYNC.RECONVERGENT B2 ;  /* 0x0000000000027941 */ /* 0x000fea0003800200 */
.L_x_88:
        /* <DEDUP_REMOVED lines=8> */
[----:B------:R-:W-:-:S06]  /*4cf0*/  FFMA R33, -R26, 1.925963033500011079e-08, R23 ;  /* 0x32a570601a217823 */ /* 0x000fcc0000000117 */
[----:B------:R-:W2:Y:S01]  /*4d00*/  MUFU.EX2 R33, R33 ;  /* 0x0000002100217308 */ /* 0x000ea20000000800 */
[----:B0-----:R-:W-:Y:S01]  /*4d10*/  ULEA UR4, UR5, UR4, 0x18 ;  /* 0x0000000405047291 */ /* 0x001fe2000f8ec0ff */
[----:B--2---:R-:W-:-:S06]  /*4d20*/  FMUL R35, R22, R33 ;  /* 0x0000002116237220 */ /* 0x004fcc0000400000 */
[----:B------:R-:W0:Y:S02]  /*4d30*/  F2F.F64.F32 R22, R35 ;  /* 0x0000002300167310 */ /* 0x000e240000201800 */
[----:B0-----:R-:W-:-:S08]  /*4d40*/  DADD R22, -R22, 1 ;  /* 0x3ff0000016167429 */ /* 0x001fd00000000100 */
[----:B-1----:R-:W-:Y:S01]  /*4d50*/  DMUL R22, R36, R22 ;  /* 0x0000001624167228 */ /* 0x002fe20000000000 */
[----:B------:R-:W-:-:S05]  /*4d60*/  PRMT R36, R21, 0x9910, RZ ;  /* 0x0000991015247816 */ /* 0x000fca00000000ff */
[----:B------:R-:W-:-:S04]  /*4d70*/  IMAD R36, R36, UR11, R31 ;  /* 0x0000000b24247c24 */ /* 0x000fc8000f8e021f */
[----:B------:R-:W0:Y:S01]  /*4d80*/  F2F.F32.F64 R23, R22 ;  /* 0x0000001600177310 */ /* 0x000e220000301000 */
[----:B------:R-:W-:Y:S01]  /*4d90*/  LEA R36, R36, UR4, 0x2 ;  /* 0x0000000424247c11 */ /* 0x000fe2000f8e10ff */
[----:B0-----:R-:W-:-:S07]  /*4da0*/  FMUL R33, R23, R34 ;  /* 0x0000002217217220 */ /* 0x001fce0000400000 */
.L_x_91:
[----:B------:R-:W0:Y:S02]  /*4db0*/  LDS R22, [R36] ;  /* 0x0000000024167984 */ /* 0x000e240000000800 */
[----:B0-----:R-:W-:-:S05]  /*4dc0*/  FADD R23, R33, R22 ;  /* 0x0000001621177221 */ /* 0x001fca0000000000 */
[----:B------:R-:W0:Y:S02]  /*4dd0*/  ATOMS.CAST.SPIN P0, [R36], R22, R23 ;  /* 0x000000162400758d */ /* 0x000e240001800017 */
[----:B0-----:R-:W-:Y:S05]  /*4de0*/  @!P0 BRA `(.L_x_91) ;  /* 0xfffffffc00f08947 */ /* 0x001fea000383ffff */
.L_x_5:
[----:B------:R-:W-:Y:S05]  /*4df0*/  BSYNC.RECONVERGENT B0 ;  /* 0x0000000000007941 */ /* 0x000fea0003800200 */
.L_x_4:
[----:B------:R-:W2:Y:S01]  /*4e00*/  LDCU UR4, c[0x0][0x3c8] ;  /* 0x00007900ff0477ac */ /* 0x000ea20008000800 */
[----:B------:R-:W-:-:S04]  /*4e10*/  IADD3 R30, PT, PT, R29, R30, RZ ;  /* 0x0000001e1d1e7210 */ /* 0x000fc80007ffe0ff */
[----:B--2---:R-:W-:-:S13]  /*4e20*/  ISETP.GE.AND P0, PT, R30, UR4, PT ;  /* 0x000000041e007c0c */ /* 0x004fda000bf06270 */
[----:B------:R-:W-:Y:S05]  /*4e30*/  @!P0 BRA `(.L_x_92) ;  /* 0xffffffb400c48947 */ /* 0x000fea000383ffff */
.L_x_3:
[----:B------:R-:W-:Y:S05]  /*4e40*/  BSYNC.RECONVERGENT B1 ;  /* 0x0000000000017941 */ /* 0x000fea0003800200 */
.L_x_2:
[----:B------:R-:W2:Y:S01]  /*4e50*/  LDCU UR4, c[0x0][0x390] ;  /* 0x00007200ff0477ac */ /* 0x000ea20008000800 */
[----:B------:R-:W-:Y:S01]  /*4e60*/  BAR.SYNC.DEFER_BLOCKING 0x0 ;  /* 0x0000000000007b1d */ /* 0x000fe20000010000 */
[----:B--2---:R-:W-:-:S13]  /*4e70*/  ISETP.GE.AND P0, PT, R32, UR4, PT ;  /* 0x0000000420007c0c */ /* 0x004fda000bf06270 */
[----:B------:R-:W-:Y:S05]  /*4e80*/  @P0 EXIT ;  /* 0x000000000000094d */ /* 0x000fea0003800000 */
[----:B------:R-:W-:Y:S02]  /*4e90*/  UISETP.GE.AND UP0, UPT, UR11, 0x1, UPT ;  /* 0x000000010b00788c */ /* 0x000fe4000bf06270 */
[----:B------:R-:W-:-:S07]  /*4ea0*/  USHF.R.S32.HI UR16, URZ, 0x1f, UR10 ;  /* 0x0000001fff107899 */ /* 0x000fce000801140a */
[----:B------:R-:W-:Y:S05]  /*4eb0*/  BRA.U !UP0, `(.L_x_93) ;  /* 0x0000000908107547 */ /* 0x000fea000b800000 */
[----:B------:R-:W-:Y:S02]  /*4ec0*/  ULOP3.LUT UR7, UR11, 0xf, URZ, 0xc0, !UPT ;  /* 0x0000000f0b077892 */ /* 0x000fe4000f8ec0ff */
[----:B------:R-:W-:Y:S02]  /*4ed0*/  ULOP3.LUT UR12, UR11, 0x7, URZ, 0xc0, !UPT ;  /* 0x000000070b0c7892 */ /* 0x000fe4000f8ec0ff */
[----:B------:R-:W-:Y:S02]  /*4ee0*/  ULOP3.LUT UR13, UR11, 0x7ffffff0, URZ, 0xc0, !UPT ;  /* 0x7ffffff00b0d7892 */ /* 0x000fe4000f8ec0ff */
[----:B------:R-:W-:Y:S01]  /*4ef0*/  MOV R0, UR7 ;  /* 0x0000000700007c02 */ /* 0x000fe20008000f00 */
[----:B------:R-:W-:Y:S01]  /*4f00*/  ULOP3.LUT UR14, UR11, 0x3, URZ, 0xc0, !UPT ;  /* 0x000000030b0e7892 */ /* 0x000fe2000f8ec0ff */
[----:B------:R-:W-:Y:S01]  /*4f10*/  MOV R2, UR12 ;  /* 0x0000000c00027c02 */ /* 0x000fe20008000f00 */
[----:B------:R-:W-:Y:S01]  /*4f20*/  USHF.L.U32 UR15, UR11, 0x2, URZ ;  /* 0x000000020b0f7899 */ /* 0x000fe200080006ff */
[----:B------:R-:W-:Y:S01]  /*4f30*/  IADD3 R0, PT, PT, R0, -0x1, RZ ;  /* 0xffffffff00007810 */ /* 0x000fe20007ffe0ff */
[----:B------:R-:W-:Y:S01]  /*4f40*/  UIADD3 UR6, UPT, UPT, -UR13, URZ, URZ ;  /* 0x000000ff0d067290 */ /* 0x000fe2000fffe1ff */
[----:B------:R-:W-:-:S02]  /*4f50*/  IADD3 R2, PT, PT, R2, -0x1, RZ ;  /* 0xffffffff02027810 */ /* 0x000fc40007ffe0ff */
[----:B------:R-:W-:Y:S02]  /*4f60*/  ISETP.GE.U32.AND P0, PT, R0, 0x7, PT ;  /* 0x000000070000780c */ /* 0x000fe40003f06070 */
[----:B------:R-:W-:-:S13]  /*4f70*/  ISETP.GE.U32.AND P1, PT, R2, 0x3, PT ;  /* 0x000000030200780c */ /* 0x000fda0003f26070 */
.L_x_99:
[----:B------:R-:W-:Y:S01]  /*4f80*/  UISETP.GE.U32.AND UP0, UPT, UR11, 0x10, UPT ;  /* 0x000000100b00788c */ /* 0x000fe2000bf06070 */
[----:B------:R-:W-:Y:S02]  /*4f90*/  HFMA2 R3, -RZ, RZ, 0, 0 ;  /* 0x00000000ff037431 */ /* 0x000fe400000001ff */
[----:B------:R-:W-:Y:S01]  /*4fa0*/  IMAD R0, R32, UR11, RZ ;  /* 0x0000000b20007c24 */ /* 0x000fe2000f8e02ff */
[----:B------:R-:W-:-:S05]  /*4fb0*/  MOV R5, RZ ;  /* 0x000000ff00057202 */ /* 0x000fca0000000f00 */
[----:B------:R-:W-:Y:S05]  /*4fc0*/  BRA.U !UP0, `(.L_x_94) ;  /* 0x0000000108b47547 */ /* 0x000fea000b800000 */
[----:B------:R-:W2:Y:S01]  /*4fd0*/  S2UR UR5, SR_CgaCtaId ;  /* 0x00000000000579c3 */ /* 0x000ea20000008800 */
[----:B------:R-:W-:Y:S01]  /*4fe0*/  UMOV UR4, 0x400 ;  /* 0x0000040000047882 */ /* 0x000fe20000000000 */
[----:B------:R-:W-:Y:S01]  /*4ff0*/  MOV R5, RZ ;  /* 0x000000ff00057202 */ /* 0x000fe20000000f00 */
[----:B--2---:R-:W-:-:S06]  /*5000*/  ULEA UR4, UR5, UR4, 0x18 ;  /* 0x0000000405047291 */ /* 0x004fcc000f8ec0ff */
[----:B------:R-:W-:-:S05]  /*5010*/  MOV R3, UR4 ;  /* 0x0000000400037c02 */ /* 0x000fca0008000f00 */
[----:B------:R-:W-:Y:S01]  /*5020*/  IMAD R2, R32, UR15, R3 ;  /* 0x0000000f20027c24 */ /* 0x000fe2000f8e0203 */
[----:B------:R-:W-:-:S04]  /*5030*/  MOV R3, UR6 ;  /* 0x0000000600037c02 */ /* 0x000fc80008000f00 */
[----:B------:R-:W-:-:S07]  /*5040*/  IADD3 R2, PT, PT, R2, 0x20, RZ ;  /* 0x0000002002027810 */ /* 0x000fce0007ffe0ff */
.L_x_95:
[----:B------:R-:W2:Y:S01]  /*5050*/  LDS R4, [R2+-0x20] ;  /* 0xffffe00002047984 */ /* 0x000ea20000000800 */
[----:B------:R-:W-:-:S03]  /*5060*/  IADD3 R3, PT, PT, R3, 0x10, RZ ;  /* 0x0000001003037810 */ /* 0x000fc60007ffe0ff */
[----:B------:R-:W3:Y:S01]  /*5070*/  LDS R7, [R2+-0x1c] ;  /* 0xffffe40002077984 */ /* 0x000ee20000000800 */
[----:B------:R-:W-:-:S03]  /*5080*/  ISETP.NE.AND P2, PT, R3, RZ, PT ;  /* 0x000000ff0300720c */ /* 0x000fc60003f45270 */
[----:B------:R-:W4:Y:S04]  /*5090*/  LDS R9, [R2+-0x18] ;  /* 0xffffe80002097984 */ /* 0x000f280000000800 */
[----:B------:R-:W5:Y:S04]  /*50a0*/  LDS R11, [R2+-0x14] ;  /* 0xffffec00020b7984 */ /* 0x000f680000000800 */
[----:B------:R-:W0:Y:S04]  /*50b0*/  LDS R13, [R2+-0x10] ;  /* 0xfffff000020d7984 */ /* 0x000e280000000800 */
[----:B------:R-:W1:Y:S04]  /*50c0*/  LDS R15, [R2+-0xc] ;  /* 0xfffff400020f7984 */ /* 0x000e680000000800 */
[----:B------:R-:W1:Y:S04]  /*50d0*/  LDS R17, [R2+-0x8] ;  /* 0xfffff80002117984 */ /* 0x000e680000000800 */
[----:B------:R-:W1:Y:S04]  /*50e0*/  LDS R19, [R2+-0x4] ;  /* 0xfffffc0002137984 */ /* 0x000e680000000800 */
[----:B------:R-:W1:Y:S04]  /*50f0*/  LDS R21, [R2] ;  /* 0x0000000002157984 */ /* 0x000e680000000800 */
[----:B------:R-:W1:Y:S01]  /*5100*/  LDS R23, [R2+0x4] ;  /* 0x0000040002177984 */ /* 0x000e620000000800 */
[----:B--2---:R-:W-:-:S03]  /*5110*/  FADD R4, R4, R5 ;  /* 0x0000000504047221 */ /* 0x004fc60000000000 */
[----:B------:R-:W2:Y:S01]  /*5120*/  LDS R5, [R2+0x8] ;  /* 0x0000080002057984 */ /* 0x000ea20000000800 */
[----:B---3--:R-:W-:-:S03]  /*5130*/  FADD R4, R4, R7 ;  /* 0x0000000704047221 */ /* 0x008fc60000000000 */
[----:B------:R-:W3:Y:S01]  /*5140*/  LDS R7, [R2+0xc] ;  /* 0x00000c0002077984 */ /* 0x000ee20000000800 */
[----:B----4-:R-:W-:-:S03]  /*5150*/  FADD R4, R4, R9 ;  /* 0x0000000904047221 */ /* 0x010fc60000000000 */
[----:B------:R-:W4:Y:S01]  /*5160*/  LDS R9, [R2+0x10] ;  /* 0x0000100002097984 */ /* 0x000f220000000800 */
[----:B-----5:R-:W-:-:S03]  /*5170*/  FADD R4, R4, R11 ;  /* 0x0000000b04047221 */ /* 0x020fc60000000000 */
[----:B------:R-:W5:Y:S01]  /*5180*/  LDS R11, [R2+0x14] ;  /* 0x00001400020b7984 */ /* 0x000f620000000800 */
[----:B0-----:R-:W-:-:S03]  /*5190*/  FADD R4, R4, R13 ;  /* 0x0000000d04047221 */ /* 0x001fc60000000000 */
[----:B------:R-:W0:Y:S01]  /*51a0*/  LDS R13, [R2+0x18] ;  /* 0x00001800020d7984 */ /* 0x000e220000000800 */
[----:B-1----:R-:W-:-:S03]  /*51b0*/  FADD R4, R4, R15 ;  /* 0x0000000f04047221 */ /* 0x002fc60000000000 */
[----:B------:R1:W0:Y:S01]  /*51c0*/  LDS R15, [R2+0x1c] ;  /* 0x00001c00020f7984 */ /* 0x0002220000000800 */
[----:B------:R-:W-:-:S04]  /*51d0*/  FADD R4, R4, R17 ;  /* 0x0000001104047221 */ /* 0x000fc80000000000 */
[----:B------:R-:W-:Y:S01]  /*51e0*/  FADD R4, R4, R19 ;  /* 0x0000001304047221 */ /* 0x000fe20000000000 */
[----:B-1----:R-:W-:-:S03]  /*51f0*/  IADD3 R2, PT, PT, R2, 0x40, RZ ;  /* 0x0000004002027810 */ /* 0x002fc60007ffe0ff */
[----:B------:R-:W-:-:S04]  /*5200*/  FADD R4, R4, R21 ;  /* 0x0000001504047221 */ /* 0x000fc80000000000 */
[----:B------:R-:W-:-:S04]  /*5210*/  FADD R4, R4, R23 ;  /* 0x0000001704047221 */ /* 0x000fc80000000000 */
[----:B--2---:R-:W-:-:S04]  /*5220*/  FADD R4, R4, R5 ;  /* 0x0000000504047221 */ /* 0x004fc80000000000 */
[----:B---3--:R-:W-:-:S04]  /*5230*/  FADD R4, R4, R7 ;  /* 0x0000000704047221 */ /* 0x008fc80000000000 */
[----:B----4-:R-:W-:-:S04]  /*5240*/  FADD R4, R4, R9 ;  /* 0x0000000904047221 */ /* 0x010fc80000000000 */
[----:B-----5:R-:W-:-:S04]  /*5250*/  FADD R4, R4, R11 ;  /* 0x0000000b04047221 */ /* 0x020fc80000000000 */
[----:B0-----:R-:W-:-:S04]  /*5260*/  FADD R4, R4, R13 ;  /* 0x0000000d04047221 */ /* 0x001fc80000000000 */
[----:B------:R-:W-:Y:S01]  /*5270*/  FADD R5, R4, R15 ;  /* 0x0000000f04057221 */ /* 0x000fe20000000000 */
[----:B------:R-:W-:Y:S06]  /*5280*/  @P2 BRA `(.L_x_95) ;  /* 0xfffffffc00702947 */ /* 0x000fec000383ffff */
[----:B------:R-:W-:-:S07]  /*5290*/  MOV R3, UR13 ;  /* 0x0000000d00037c02 */ /* 0x000fce0008000f00 */
.L_x_94:
[----:B------:R-:W-:-:S09]  /*52a0*/  UISETP.NE.AND UP0, UPT, UR7, URZ, UPT ;  /* 0x000000ff0700728c */ /* 0x000fd2000bf05270 */
[----:B------:R-:W-:Y:S05]  /*52b0*/  BRA.U !UP0, `(.L_x_96) ;  /* 0x0000000108e47547 */ /* 0x000fea000b800000 */
[----:B------:R-:W-:Y:S01]  /*52c0*/  UISETP.NE.AND UP0, UPT, UR12, URZ, UPT ;  /* 0x000000ff0c00728c */ /* 0x000fe2000bf05270 */
[----:B------:R-:W-:Y:S10]  /*52d0*/  @!P0 BRA `(.L_x_97) ;  /* 0x0000000000588947 */ /* 0x000ff40003800000 */
[----:B------:R-:W2:Y:S01]  /*52e0*/  S2UR UR5, SR_CgaCtaId ;  /* 0x00000000000579c3 */ /* 0x000ea20000008800 */
[----:B------:R-:W-:Y:S01]  /*52f0*/  UMOV UR4, 0x400 ;  /* 0x0000040000047882 */ /* 0x000fe20000000000 */
[----:B------:R-:W-:Y:S02]  /*5300*/  IADD3 R2, PT, PT, R0, R3, RZ ;  /* 0x0000000300027210 */ /* 0x000fe40007ffe0ff */
[----:B------:R-:W-:Y:S01]  /*5310*/  IADD3 R3, PT, PT, R3, 0x8, RZ ;  /* 0x0000000803037810 */ /* 0x000fe20007ffe0ff */
[----:B--2---:R-:W-:-:S06]  /*5320*/  ULEA UR4, UR5, UR4, 0x18 ;  /* 0x0000000405047291 */ /* 0x004fcc000f8ec0ff */
[----:B------:R-:W-:-:S05]  /*5330*/  LEA R2, R2, UR4, 0x2 ;  /* 0x0000000402027c11 */ /* 0x000fca000f8e10ff */
[----:B------:R-:W2:Y:S04]  /*5340*/  LDS R4, [R2] ;  /* 0x0000000002047984 */ /* 0x000ea80000000800 */
[----:B------:R-:W3:Y:S04]  /*5350*/  LDS R7, [R2+0x4] ;  /* 0x0000040002077984 */ /* 0x000ee80000000800 */
[----:B------:R-:W4:Y:S04]  /*5360*/  LDS R9, [R2+0x8] ;  /* 0x0000080002097984 */ /* 0x000f280000000800 */
[----:B------:R-:W5:Y:S04]  /*5370*/  LDS R11, [R2+0xc] ;  /* 0x00000c00020b7984 */ /* 0x000f680000000800 */
[----:B------:R-:W0:Y:S04]  /*5380*/  LDS R13, [R2+0x10] ;  /* 0x00001000020d7984 */ /* 0x000e280000000800 */
[----:B------:R-:W1:Y:S04]  /*5390*/  LDS R15, [R2+0x14] ;  /* 0x00001400020f7984 */ /* 0x000e680000000800 */
[----:B------:R-:W1:Y:S04]  /*53a0*/  LDS R17, [R2+0x18] ;  /* 0x0000180002117984 */ /* 0x000e680000000800 */
[----:B------:R-:W1:Y:S01]  /*53b0*/  LDS R19, [R2+0x1c] ;  /* 0x00001c0002137984 */ /* 0x000e620000000800 */
[----:B--2---:R-:W-:-:S04]  /*53c0*/  FADD R4, R5, R4 ;  /* 0x0000000405047221 */ /* 0x004fc80000000000 */
[----:B---3--:R-:W-:-:S04]  /*53d0*/  FADD R4, R4, R7 ;  /* 0x0000000704047221 */ /* 0x008fc80000000000 */
[----:B----4-:R-:W-:-:S04]  /*53e0*/  FADD R4, R4, R9 ;  /* 0x0000000904047221 */ /* 0x010fc80000000000 */
[----:B-----5:R-:W-:-:S04]  /*53f0*/  FADD R4, R4, R11 ;  /* 0x0000000b04047221 */ /* 0x020fc80000000000 */
[----:B0-----:R-:W-:-:S04]  /*5400*/  FADD R4, R4, R13 ;  /* 0x0000000d04047221 */ /* 0x001fc80000000000 */
[----:B-1----:R-:W-:-:S04]  /*5410*/  FADD R4, R4, R15 ;  /* 0x0000000f04047221 */ /* 0x002fc80000000000 */
[----:B------:R-:W-:-:S04]  /*5420*/  FADD R4, R4, R17 ;  /* 0x0000001104047221 */ /* 0x000fc80000000000 */
[----:B------:R-:W-:-:S07]  /*5430*/  FADD R5, R4, R19 ;  /* 0x0000001304057221 */ /* 0x000fce0000000000 */
.L_x_97:
        /* <DEDUP_REMOVED lines=12> */
[----:B------:R-:W5:Y:S01]  /*5500*/  LDS R11, [R2+0xc] ;  /* 0x00000c00020b7984 */ /* 0x000f620000000800 */
[----:B--2---:R-:W-:-:S04]  /*5510*/  FADD R4, R5, R4 ;  /* 0x0000000405047221 */ /* 0x004fc80000000000 */
[----:B---3--:R-:W-:-:S04]  /*5520*/  FADD R4, R4, R7 ;  /* 0x0000000704047221 */ /* 0x008fc80000000000 */
[----:B----4-:R-:W-:-:S04]  /*5530*/  FADD R4, R4, R9 ;  /* 0x0000000904047221 */ /* 0x010fc80000000000 */
[----:B-----5:R-:W-:-:S07]  /*5540*/  FADD R5, R4, R11 ;  /* 0x0000000b04057221 */ /* 0x020fce0000000000 */
.L_x_98:
[----:B------:R-:W-:Y:S05]  /*5550*/  BRA.U !UP0, `(.L_x_96) ;  /* 0x00000001083c7547 */ /* 0x000fea000b800000 */
[----:B------:R-:W2:Y:S01]  /*5560*/  S2UR UR5, SR_CgaCtaId ;  /* 0x00000000000579c3 */ /* 0x000ea20000008800 */
[----:B------:R-:W-:Y:S01]  /*5570*/  UMOV UR4, 0x400 ;  /* 0x0000040000047882 */ /* 0x000fe20000000000 */
[----:B------:R-:W-:Y:S02]  /*5580*/  IADD3 R0, PT, PT, R0, R3, RZ ;  /* 0x0000000300007210 */ /* 0x000fe40007ffe0ff */
[----:B------:R-:W-:-:S04]  /*5590*/  MOV R2, UR14 ;  /* 0x0000000e00027c02 */ /* 0x000fc80008000f00 */
[----:B------:R-:W-:Y:S01]  /*55a0*/  ISETP.NE.AND P2, PT, R2, 0x1, PT ;  /* 0x000000010200780c */ /* 0x000fe20003f45270 */
[----:B--2---:R-:W-:-:S06]  /*55b0*/  ULEA UR4, UR5, UR4, 0x18 ;  /* 0x0000000405047291 */ /* 0x004fcc000f8ec0ff */
[----:B------:R-:W-:-:S05]  /*55c0*/  LEA R3, R0, UR4, 0x2 ;  /* 0x0000000400037c11 */ /* 0x000fca000f8e10ff */
[----:B------:R-:W2:Y:S02]  /*55d0*/  LDS R0, [R3] ;  /* 0x0000000003007984 */ /* 0x000ea40000000800 */
[----:B--2---:R-:W-:Y:S01]  /*55e0*/  FADD R5, R5, R0 ;  /* 0x0000000005057221 */ /* 0x004fe20000000000 */
[----:B------:R-:W-:Y:S06]  /*55f0*/  @!P2 BRA `(.L_x_96) ;  /* 0x000000000014a947 */ /* 0x000fec0003800000 */
[----:B------:R-:W-:Y:S01]  /*5600*/  ISETP.NE.AND P2, PT, R2, 0x2, PT ;  /* 0x000000020200780c */ /* 0x000fe20003f45270 */
[----:B------:R-:W2:-:S12]  /*5610*/  LDS R0, [R3+0x4] ;  /* 0x0000040003007984 */ /* 0x000e980000000800 */
[----:B------:R-:W3:Y:S01]  /*5620*/  @P2 LDS R2, [R3+0x8] ;  /* 0x0000080003022984 */ /* 0x000ee20000000800 */
[----:B--2---:R-:W-:-:S04]  /*5630*/  FADD R5, R5, R0 ;  /* 0x0000000005057221 */ /* 0x004fc80000000000 */
[----:B---3--:R-:W-:-:S07]  /*5640*/  @P2 FADD R5, R5, R2 ;  /* 0x0000000205052221 */ /* 0x008fce0000000000 */
.L_x_96:
[----:B------:R-:W2:Y:S01]  /*5650*/  LDCU.64 UR4, c[0x0][0x3d0] ;  /* 0x00007a00ff0477ac */ /* 0x000ea20008000a00 */
[----:B------:R-:W-:-:S04]  /*5660*/  IADD3 R0, P2, PT, R32, UR10, RZ ;  /* 0x0000000a20007c10 */ /* 0x000fc8000ff5e0ff */
[----:B------:R-:W-:Y:S02]  /*5670*/  IADD3.X R3, PT, PT, RZ, UR16, RZ, P2, !PT ;  /* 0x00000010ff037c10 */ /* 0x000fe400097fe4ff */
[----:B--2---:R-:W-:Y:S01]  /*5680*/  LEA R2, P2, R0, UR4, 0x2 ;  /* 0x0000000400027c11 */ /* 0x004fe2000f8410ff */
[----:B------:R-:W2:Y:S01]  /*5690*/  LDCU UR4, c[0x0][0x390] ;  /* 0x00007200ff0477ac */ /* 0x000ea20008000800 */
[----:B------:R-:W-:Y:S02]  /*56a0*/  IADD3 R32, PT, PT, R32, 0x100, RZ ;  /* 0x0000010020207810 */ /* 0x000fe40007ffe0ff */
[----:B------:R-:W-:-:S05]  /*56b0*/  LEA.HI.X R3, R0, UR5, R3, 0x2, P2 ;  /* 0x0000000500037c11 */ /* 0x000fca00090f1403 */
[----:B------:R3:W-:Y:S01]  /*56c0*/  REDG.E.ADD.F32.FTZ.RN.STRONG.GPU desc[UR8][R2.64], R5 ;  /* 0x00000005020079a6 */ /* 0x0007e2000c12f308 */
[----:B--2---:R-:W-:-:S13]  /*56d0*/  ISETP.GE.AND P2, PT, R32, UR4, PT ;  /* 0x0000000420007c0c */ /* 0x004fda000bf46270 */
[----:B---3--:R-:W-:Y:S05]  /*56e0*/  @!P2 BRA `(.L_x_99) ;  /* 0xfffffff80024a947 */ /* 0x008fea000383ffff */
[----:B------:R-:W-:Y:S05]  /*56f0*/  EXIT ;  /* 0x000000000000794d */ /* 0x000fea0003800000 */
.L_x_93:
[----:B------:R-:W-:Y:S01]  /*5700*/  LOP3.LUT R0, RZ, R32, RZ, 0x33, !PT ;  /* 0x00000020ff007212 */ /* 0x000fe200078e33ff */
[----:B------:R-:W-:Y:S03]  /*5710*/  BSSY.RECONVERGENT B0, `(.L_x_100) ;  /* 0x0000013000007945 */ /* 0x000fe60003800200 */
[----:B------:R-:W-:-:S04]  /*5720*/  IADD3 R0, PT, PT, R0, UR4, RZ ;  /* 0x0000000400007c10 */ /* 0x000fc8000fffe0ff */
[C---:B------:R-:W-:Y:S02]  /*5730*/  LOP3.LUT R2, R0.reuse, 0x300, RZ, 0xc0, !PT ;  /* 0x0000030000027812 */ /* 0x040fe400078ec0ff */
[----:B------:R-:W-:Y:S02]  /*5740*/  ISETP.GE.U32.AND P1, PT, R0, 0x300, PT ;  /* 0x000003000000780c */ /* 0x000fe40003f26070 */
[----:B------:R-:W-:-:S13]  /*5750*/  ISETP.NE.AND P0, PT, R2, 0x300, PT ;  /* 0x000003000200780c */ /* 0x000fda0003f05270 */
[----:B------:R-:W-:Y:S05]  /*5760*/  @!P0 BRA `(.L_x_101) ;  /* 0x0000000000348947 */ /* 0x000fea0003800000 */
[----:B------:R-:W2:Y:S01]  /*5770*/  LDC.64 R6, c[0x0][0x3d0] ;  /* 0x0000f400ff067b82 */ /* 0x000ea20000000a00 */
[----:B------:R-:W-:Y:S02]  /*5780*/  LEA.HI R0, R0, 0x1, RZ, 0x18 ;  /* 0x0000000100007811 */ /* 0x000fe400078fc0ff */
[----:B------:R-:W-:Y:S02]  /*5790*/  MOV R4, RZ ;  /* 0x000000ff00047202 */ /* 0x000fe40000000f00 */
[----:B------:R-:W-:-:S07]  /*57a0*/  LOP3.LUT R5, R0, 0x3, RZ, 0xc0, !PT ;  /* 0x0000000300057812 */ /* 0x000fce00078ec0ff */
.L_x_102:
[----:B------:R-:W-:Y:S02]  /*57b0*/  IADD3 R0, P0, PT, R32, UR10, RZ ;  /* 0x0000000a20007c10 */ /* 0x000fe4000ff1e0ff */
[----:B------:R-:W-:Y:S02]  /*57c0*/  IADD3 R4, PT, PT, R4, 0x1, RZ ;  /* 0x0000000104047810 */ /* 0x000fe40007ffe0ff */
[----:B------:R-:W-:Y:S02]  /*57d0*/  IADD3.X R3, PT, PT, RZ, UR16, RZ, P0, !PT ;  /* 0x00000010ff037c10 */ /* 0x000fe400087fe4ff */
[----:B--2---:R-:W-:-:S04]  /*57e0*/  LEA R2, P0, R0, R6, 0x2 ;  /* 0x0000000600027211 */ /* 0x004fc800078010ff */
[----:B------:R-:W-:Y:S02]  /*57f0*/  LEA.HI.X R3, R0, R7, R3, 0x2, P0 ;  /* 0x0000000700037211 */ /* 0x000fe400000f1403 */
[----:B------:R-:W-:-:S03]  /*5800*/  ISETP.NE.AND P0, PT, R4, R5, PT ;  /* 0x000000050400720c */ /* 0x000fc60003f05270 */
[----:B------:R3:W-:Y:S01]  /*5810*/  REDG.E.ADD.F32.FTZ.RN.STRONG.GPU desc[UR8][R2.64], RZ ;  /* 0x000000ff020079a6 */ /* 0x0007e2000c12f308 */
[----:B------:R-:W-:-:S09]  /*5820*/  IADD3 R32, PT, PT, R32, 0x100, RZ ;  /* 0x0000010020207810 */ /* 0x000fd20007ffe0ff */
[----:B---3--:R-:W-:Y:S05]  /*5830*/  @P0 BRA `(.L_x_102) ;  /* 0xfffffffc00dc0947 */ /* 0x008fea000383ffff */
.L_x_101:
[----:B------:R-:W-:Y:S05]  /*5840*/  BSYNC.RECONVERGENT B0 ;  /* 0x0000000000007941 */ /* 0x000fea0003800200 */
.L_x_100:
[----:B------:R-:W-:Y:S05]  /*5850*/  @!P1 EXIT ;  /* 0x000000000000994d */ /* 0x000fea0003800000 */
[----:B------:R-:W2:Y:S02]  /*5860*/  LDCU.64 UR6, c[0x0][0x3d0] ;  /* 0x00007a00ff0677ac */ /* 0x000ea40008000a00 */
.L_x_103:
[C---:B------:R-:W-:Y:S02]  /*5870*/  IADD3 R0, P0, PT, R32.reuse, UR10, RZ ;  /* 0x0000000a20007c10 */ /* 0x040fe4000ff1e0ff */
[----:B------:R-:W-:Y:S02]  /*5880*/  IADD3 R32, PT, PT, R32, 0x400, RZ ;  /* 0x0000040020207810 */ /* 0x000fe40007ffe0ff */
[----:B---3--:R-:W-:Y:S02]  /*5890*/  IADD3.X R3, PT, PT, RZ, UR16, RZ, P0, !PT ;  /* 0x00000010ff037c10 */ /* 0x008fe400087fe4ff */
[----:B--2---:R-:W-:-:S04]  /*58a0*/  LEA R2, P0, R0, UR6, 0x2 ;  /* 0x0000000600027c11 */ /* 0x004fc8000f8010ff */
[----:B------:R-:W-:Y:S02]  /*58b0*/  LEA.HI.X R3, R0, UR7, R3, 0x2, P0 ;  /* 0x0000000700037c11 */ /* 0x000fe400080f1403 */
[----:B------:R-:W-:-:S03]  /*58c0*/  ISETP.GE.AND P0, PT, R32, UR4, PT ;  /* 0x0000000420007c0c */ /* 0x000fc6000bf06270 */
[----:B------:R3:W-:Y:S04]  /*58d0*/  REDG.E.ADD.F32.FTZ.RN.STRONG.GPU desc[UR8][R2.64], RZ ;  /* 0x000000ff020079a6 */ /* 0x0007e8000c12f308 */
[----:B------:R3:W-:Y:S04]  /*58e0*/  REDG.E.ADD.F32.FTZ.RN.STRONG.GPU desc[UR8][R2.64+0x400], RZ ;  /* 0x000400ff020079a6 */ /* 0x0007e8000c12f308 */
[----:B------:R3:W-:Y:S04]  /*58f0*/  REDG.E.ADD.F32.FTZ.RN.STRONG.GPU desc[UR8][R2.64+0x800], RZ ;  /* 0x000800ff020079a6 */ /* 0x0007e8000c12f308 */
[----:B------:R3:W-:Y:S01]  /*5900*/  REDG.E.ADD.F32.FTZ.RN.STRONG.GPU desc[UR8][R2.64+0xc00], RZ ;  /* 0x000c00ff020079a6 */ /* 0x0007e2000c12f308 */
[----:B------:R-:W-:Y:S05]  /*5910*/  @!P0 BRA `(.L_x_103) ;  /* 0xfffffffc00d48947 */ /* 0x000fea000383ffff */
[----:B------:R-:W-:Y:S05]  /*5920*/  EXIT ;  /* 0x000000000000794d */ /* 0x000fea0003800000 */
.L_x_104:
[----:B------:R-:W-:-:S00]  /*5930*/  BRA `(.L_x_104) ;  /* 0xfffffffc00fc7947 */ /* 0x000fc0000383ffff */
[----:B------:R-:W-:-:S00]  /*5940*/  NOP ;  /* 0x0000000000007918 */ /* 0x000fc00000000000 */
        /* <DEDUP_REMOVED lines=11> */
.L_x_240:


//--------------------- .text._Z29SigmoidProbPolynomForwardImplPKfiS0_iiPf --------------------------
	.section	.text._Z29SigmoidProbPolynomForwardImplPKfiS0_iiPf,"ax",@progbits
	.align	128
        .global         _Z29SigmoidProbPolynomForwardImplPKfiS0_iiPf
        .type           _Z29SigmoidProbPolynomForwardImplPKfiS0_iiPf,@function
        .size           _Z29SigmoidProbPolynomForwardImplPKfiS0_iiPf,(.L_x_241 - _Z29SigmoidProbPolynomForwardImplPKfiS0_iiPf)
        .other          _Z29SigmoidProbPolynomForwardImplPKfiS0_iiPf,@"STO_CUDA_ENTRY STV_DEFAULT"
_Z29SigmoidProbPolynomForwardImplPKfiS0_iiPf:
.text._Z29SigmoidProbPolynomForwardImplPKfiS0_iiPf:
[----:B------:R-:W-:Y:S01]  /*0000*/  LDC R1, c[0x0][0x37c] ;  /* 0x0000df00ff017b82 */ /* 0x000fe20000000800 */
[----:B------:R-:W0:Y:S01]  /*0010*/  S2R R11, SR_TID.X ;  /* 0x00000000000b7919 */ /* 0x000e220000002100 */
[----:B------:R-:W0:Y:S02]  /*0020*/  LDCU UR5, c[0x0][0x388] ;  /* 0x00007100ff0577ac */ /* 0x000e240008000800 */
[----:B0-----:R-:W-:-:S13]  /*0030*/  ISETP.GE.AND P0, PT, R11, UR5, PT ;  /* 0x000000050b007c0c */ /* 0x001fda000bf06270 */
[----:B------:R-:W-:Y:S05]  /*0040*/  @P0 EXIT ;  /* 0x000000000000094d */ /* 0x000fea0003800000 */
[----:B------:R-:W0:Y:S01]  /*0050*/  S2UR UR4, SR_CTAID.X ;  /* 0x00000000000479c3 */ /* 0x000e220000002500 */
[----:B------:R-:W0:Y:S01]  /*0060*/  LDCU UR8, c[0x0][0x398] ;  /* 0x00007300ff0877ac */ /* 0x000e220008000800 */
[----:B------:R-:W1:Y:S01]  /*0070*/  S2R R8, SR_CTAID.Y ;  /* 0x0000000000087919 */ /* 0x000e620000002600 */
[----:B------:R-:W-:Y:S01]  /*0080*/  IMAD.MOV.U32 R9, RZ, RZ, RZ ;  /* 0x000000ffff097224 */ /* 0x000fe200078e00ff */
[----:B------:R-:W2:Y:S01]  /*0090*/  LDCU.64 UR6, c[0x0][0x358] ;  /* 0x00006b00ff0677ac */ /* 0x000ea20008000a00 */
[----:B0-----:R-:W-:-:S09]  /*00a0*/  UISETP.GE.AND UP0, UPT, UR4, UR8, UPT ;  /* 0x000000080400728c */ /* 0x001fd2000bf06270 */
[----:B--2---:R-:W-:Y:S05]  /*00b0*/  BRA.U UP0, `(.L_x_105) ;  /* 0x0000000100587547 */ /* 0x004fea000b800000 */
[----:B------:R-:W0:Y:S01]  /*00c0*/  LDC R13, c[0x0][0x370] ;  /* 0x0000dc00ff0d7b82 */ /* 0x000e220000000800 */
[----:B------:R-:W-:Y:S01]  /*00d0*/  IMAD.U32 R0, RZ, RZ, UR4 ;  /* 0x00000004ff007e24 */ /* 0x000fe2000f8e00ff */
[----:B------:R-:W2:Y:S01]  /*00e0*/  LDCU UR9, c[0x0][0x39c] ;  /* 0x00007380ff0977ac */ /* 0x000ea20008000800 */
[----:B------:R-:W-:Y:S01]  /*00f0*/  IMAD.MOV.U32 R9, RZ, RZ, RZ ;  /* 0x000000ffff097224 */ /* 0x000fe200078e00ff */
[----:B------:R-:W3:Y:S04]  /*0100*/  LDCU.64 UR10, c[0x0][0x380] ;  /* 0x00007000ff0a77ac */ /* 0x000ee80008000a00 */
[----:B------:R-:W4:Y:S02]  /*0110*/  LDC.64 R2, c[0x0][0x390] ;  /* 0x0000e400ff027b82 */ /* 0x000f240000000a00 */
.L_x_106:
[C---:B------:R-:W-:Y:S02]  /*0120*/  IMAD R4, R0.reuse, UR5, RZ ;  /* 0x0000000500047c24 */ /* 0x040fe4000f8e02ff */
[----:B--2---:R-:W-:-:S03]  /*0130*/  IMAD R5, R0, UR9, RZ ;  /* 0x0000000900057c24 */ /* 0x004fc6000f8e02ff */
[C---:B------:R-:W-:Y:S02]  /*0140*/  IADD3 R12, P0, PT, R4.reuse, R11, RZ ;  /* 0x0000000b040c7210 */ /* 0x040fe40007f1e0ff */
[C---:B-1----:R-:W-:Y:S02]  /*0150*/  IADD3 R7, P1, PT, R5.reuse, R8, RZ ;  /* 0x0000000805077210 */ /* 0x042fe40007f3e0ff */
[----:B------:R-:W-:Y:S02]  /*0160*/  LEA.HI.X.SX32 R15, R4, RZ, 0x1, P0 ;  /* 0x000000ff040f7211 */ /* 0x000fe400000f0eff */
[----:B------:R-:W-:Y:S02]  /*0170*/  LEA.HI.X.SX32 R10, R5, RZ, 0x1, P1 ;  /* 0x000000ff050a7211 */ /* 0x000fe400008f0eff */
[----:B---3--:R-:W-:Y:S02]  /*0180*/  LEA R4, P0, R12, UR10, 0x2 ;  /* 0x0000000a0c047c11 */ /* 0x008fe4000f8010ff */
[----:B----4-:R-:W-:-:S02]  /*0190*/  LEA R6, P1, R7, R2, 0x2 ;  /* 0x0000000207067211 */ /* 0x010fc400078210ff */
[----:B------:R-:W-:Y:S02]  /*01a0*/  LEA.HI.X R5, R12, UR11, R15, 0x2, P0 ;  /* 0x0000000b0c057c11 */ /* 0x000fe400080f140f */
[----:B------:R-:W-:-:S03]  /*01b0*/  LEA.HI.X R7, R7, R3, R10, 0x2, P1 ;  /* 0x0000000307077211 */ /* 0x000fc600008f140a */
[----:B------:R-:W2:Y:S04]  /*01c0*/  LDG.E.CONSTANT R4, desc[UR6][R4.64] ;  /* 0x0000000604047981 */ /* 0x000ea8000c1e9900 */
[----:B------:R-:W2:Y:S01]  /*01d0*/  LDG.E.CONSTANT R6, desc[UR6][R6.64] ;  /* 0x0000000606067981 */ /* 0x000ea2000c1e9900 */
[----:B0-----:R-:W-:-:S05]  /*01e0*/  IMAD.IADD R0, R13, 0x1, R0 ;  /* 0x000000010d007824 */ /* 0x001fca00078e0200 */
[----:B------:R-:W-:Y:S01]  /*01f0*/  ISETP.GE.AND P0, PT, R0, UR8, PT ;  /* 0x0000000800007c0c */ /* 0x000fe2000bf06270 */
[----:B--2---:R-:W-:-:S12]  /*0200*/  FFMA R9, R4, R6, R9 ;  /* 0x0000000604097223 */ /* 0x004fd80000000009 */
[----:B------:R-:W-:Y:S05]  /*0210*/  @!P0 BRA `(.L_x_106) ;  /* 0xfffffffc00c08947 */ /* 0x000fea000383ffff */
.L_x_105:
[----:B------:R-:W0:Y:S01]  /*0220*/  LDCU.64 UR12, c[0x0][0x3a0] ;  /* 0x00007400ff0c77ac */ /* 0x000e220008000a00 */
[----:B-1----:R-:W-:-:S05]  /*0230*/  IMAD R8, R8, UR5, RZ ;  /* 0x0000000508087c24 */ /* 0x002fca000f8e02ff */
[----:B------:R-:W-:-:S05]  /*0240*/  IADD3 R11, P0, PT, R8, R11, RZ ;  /* 0x0000000b080b7210 */ /* 0x000fca0007f1e0ff */
[----:B------:R-:W-:Y:S01]  /*0250*/  IMAD.X R0, RZ, RZ, RZ, P0 ;  /* 0x000000ffff007224 */ /* 0x000fe200000e06ff */
[----:B0-----:R-:W-:-:S04]  /*0260*/  LEA R2, P0, R11, UR12, 0x2 ;  /* 0x0000000c0b027c11 */ /* 0x001fc8000f8010ff */
[----:B------:R-:W-:-:S05]  /*0270*/  LEA.HI.X R3, R11, UR13, R0, 0x2, P0 ;  /* 0x0000000d0b037c11 */ /* 0x000fca00080f1400 */
[----:B------:R-:W-:Y:S01]  /*0280*/  REDG.E.ADD.F32.FTZ.RN.STRONG.GPU desc[UR6][R2.64], R9 ;  /* 0x00000009020079a6 */ /* 0x000fe2000c12f306 */
[----:B------:R-:W-:Y:S05]  /*0290*/  EXIT ;  /* 0x000000000000794d */ /* 0x000fea0003800000 */
.L_x_107:
        /* <DEDUP_REMOVED lines=14> */
.L_x_241:


//--------------------- .text._Z27SigmoidProbPolynomProbsImplPKfiPKiS0_S2_ifPf --------------------------
	.section	.text._Z27SigmoidProbPolynomProbsImplPKfiPKiS0_S2_ifPf,"ax",@progbits
	.align	128
        .global         _Z27SigmoidProbPolynomProbsImplPKfiPKiS0_S2_ifPf
        .type           _Z27SigmoidProbPolynomProbsImplPKfiPKiS0_S2_ifPf,@function
        .size           _Z27SigmoidProbPolynomProbsImplPKfiPKiS0_S2_ifPf,(.L_x_242 - _Z27SigmoidProbPolynomProbsImplPKfiPKiS0_S2_ifPf)
        .other          _Z27SigmoidProbPolynomProbsImplPKfiPKiS0_S2_ifPf,@"STO_CUDA_ENTRY STV_DEFAULT"
_Z27SigmoidProbPolynomProbsImplPKfiPKiS0_S2_ifPf:
.text._Z27SigmoidProbPolynomProbsImplPKfiPKiS0_S2_ifPf:
[----:B------:R-:W-:Y:S01]  /*0000*/  LDC R1, c[0x0][0x37c] ;  /* 0x0000df00ff017b82 */ /* 0x000fe20000000800 */
[----:B------:R-:W0:Y:S01]  /*0010*/  S2R R0, SR_TID.X ;  /* 0x0000000000007919 */ /* 0x000e220000002100 */
[----:B------:R-:W0:Y:S02]  /*0020*/  LDCU UR4, c[0x0][0x388] ;  /* 0x00007100ff0477ac */ /* 0x000e240008000800 */
[----:B0-----:R-:W-:-:S13]  /*0030*/  ISETP.GE.U32.AND P0, PT, R0, UR4, PT ;  /* 0x0000000400007c0c */ /* 0x001fda000bf06070 */
[----:B------:R-:W-:Y:S05]  /*0040*/  @P0 EXIT ;  /* 0x000000000000094d */ /* 0x000fea0003800000 */
[----:B------:R-:W0:Y:S08]  /*0050*/  S2UR UR4, SR_CTAID.X ;  /* 0x00000000000479c3 */ /* 0x000e300000002500 */
[----:B------:R-:W0:Y:S02]  /*0060*/  LDC R2, c[0x0][0x3a8] ;  /* 0x0000ea00ff027b82 */ /* 0x000e240000000800 */
[----:B0-----:R-:W-:-:S13]  /*0070*/  ISETP.LE.AND P0, PT, R2, UR4, PT ;  /* 0x0000000402007c0c */ /* 0x001fda000bf03270 */
[----:B------:R-:W-:Y:S05]  /*0080*/  @P0 EXIT ;  /* 0x000000000000094d */ /* 0x000fea0003800000 */
[----:B------:R-:W0:Y:S01]  /*0090*/  LDC R6, c[0x0][0x370] ;  /* 0x0000dc00ff067b82 */ /* 0x000e220000000800 */
[----:B------:R-:W-:Y:S01]  /*00a0*/  MOV R7, UR4 ;  /* 0x0000000400077c02 */ /* 0x000fe20008000f00 */
[----:B------:R-:W1:Y:S06]  /*00b0*/  LDCU.64 UR6, c[0x0][0x358] ;  /* 0x00006b00ff0677ac */ /* 0x000e6c0008000a00 */
.L_x_117:
[----:B------:R-:W2:Y:S02]  /*00c0*/  LDC.64 R2, c[0x0][0x3a0] ;  /* 0x0000e800ff027b82 */ /* 0x000ea40000000a00 */
[----:B--2---:R-:W-:-:S05]  /*00d0*/  IMAD.WIDE R2, R7, 0x4, R2 ;  /* 0x0000000407027825 */ /* 0x004fca00078e0202 */
[----:B-1----:R-:W2:Y:S04]  /*00e0*/  LDG.E R9, desc[UR6][R2.64] ;  /* 0x0000000602097981 */ /* 0x002ea8000c1e1900 */
[----:B------:R-:W2:Y:S01]  /*00f0*/  LDG.E R4, desc[UR6][R2.64+0x4] ;  /* 0x0000040602047981 */ /* 0x000ea2000c1e1900 */
[----:B------:R-:W-:Y:S01]  /*0100*/  IMAD.MOV.U32 R8, RZ, RZ, RZ ;  /* 0x000000ffff087224 */ /* 0x000fe200078e00ff */
[----:B--2---:R-:W-:-:S04]  /*0110*/  IADD3 R10, PT, PT, -R9, R4, RZ ;  /* 0x00000004090a7210 */ /* 0x004fc80007ffe1ff */
[----:B------:R-:W-:-:S13]  /*0120*/  ISETP.GE.AND P0, PT, R10, 0x1, PT ;  /* 0x000000010a00780c */ /* 0x000fda0003f06270 */
[----:B------:R-:W-:Y:S05]  /*0130*/  @!P0 BRA `(.L_x_108) ;  /* 0x0000000c000c8947 */ /* 0x000fea0003800000 */
[----:B------:R-:W-:Y:S01]  /*0140*/  IADD3 R2, PT, PT, R9, 0x1, RZ ;  /* 0x0000000109027810 */ /* 0x000fe20007ffe0ff */
[----:B------:R-:W-:Y:S01]  /*0150*/  HFMA2 R8, -RZ, RZ, 0, 0 ;  /* 0x00000000ff087431 */ /* 0x000fe200000001ff */
[----:B------:R-:W-:Y:S02]  /*0160*/  SHF.R.S32.HI R12, RZ, 0x1f, R9 ;  /* 0x0000001fff0c7819 */ /* 0x000fe40000011409 */
[----:B------:R-:W-:Y:S02]  /*0170*/  ISETP.NE.AND P0, PT, R4, R2, PT ;  /* 0x000000020400720c */ /* 0x000fe40003f05270 */
[----:B------:R-:W-:-:S11]  /*0180*/  CS2R R2, SRZ ;  /* 0x0000000000027805 */ /* 0x000fd6000001ff00 */
[----:B------:R-:W-:Y:S05]  /*0190*/  @!P0 BRA `(.L_x_109) ;  /* 0x0000000400ec8947 */ /* 0x000fea0003800000 */
[----:B------:R-:W1:Y:S01]  /*01a0*/  LDCU.128 UR8, c[0x0][0x390] ;  /* 0x00007200ff0877ac */ /* 0x000e620008000c00 */
[C---:B------:R-:W-:Y:S01]  /*01b0*/  IMAD.SHL.U32 R4, R9.reuse, 0x4, RZ ;  /* 0x0000000409047824 */ /* 0x040fe200078e00ff */
[----:B------:R-:W-:Y:S02]  /*01c0*/  SHF.L.U64.HI R5, R9, 0x2, R12 ;  /* 0x0000000209057819 */ /* 0x000fe4000001020c */
[----:B------:R-:W-:Y:S01]  /*01d0*/  LOP3.LUT R11, R10, 0x7ffffffe, RZ, 0xc0, !PT ;  /* 0x7ffffffe0a0b7812 */ /* 0x000fe200078ec0ff */
[----:B------:R-:W2:Y:S01]  /*01e0*/  LDCU UR13, c[0x0][0x388] ;  /* 0x00007100ff0d77ac */ /* 0x000ea20008000800 */
[----:B------:R-:W-:Y:S02]  /*01f0*/  MOV R8, RZ ;  /* 0x000000ff00087202 */ /* 0x000fe40000000f00 */
[----:B------:R-:W-:Y:S01]  /*0200*/  IADD3 R11, PT, PT, -R11, RZ, RZ ;  /* 0x000000ff0b0b7210 */ /* 0x000fe20007ffe1ff */
[----:B------:R-:W3:Y:S01]  /*0210*/  LDCU UR12, c[0x0][0x3ac] ;  /* 0x00007580ff0c77ac */ /* 0x000ee20008000800 */
[----:B------:R-:W4:Y:S01]  /*0220*/  LDCU.64 UR4, c[0x0][0x380] ;  /* 0x00007000ff0477ac */ /* 0x000f220008000a00 */
[----:B-1----:R-:W-:-:S02]  /*0230*/  IADD3 R2, P0, PT, R4, UR10, RZ ;  /* 0x0000000a04027c10 */ /* 0x002fc4000ff1e0ff */
[----:B------:R-:W-:Y:S02]  /*0240*/  IADD3 R4, P1, PT, R4, UR8, RZ ;  /* 0x0000000804047c10 */ /* 0x000fe4000ff3e0ff */
[C---:B------:R-:W-:Y:S02]  /*0250*/  IADD3.X R19, PT, PT, R5.reuse, UR11, RZ, P0, !PT ;  /* 0x0000000b05137c10 */ /* 0x040fe400087fe4ff */
[----:B--2---:R-:W-:-:S09]  /*0260*/  IADD3.X R5, PT, PT, R5, UR9, RZ, P1, !PT ;  /* 0x0000000905057c10 */ /* 0x004fd20008ffe4ff */
.L_x_114:
[----:B------:R-:W2:Y:S04]  /*0270*/  LDG.E.CONSTANT R3, desc[UR6][R4.64] ;  /* 0x0000000604037981 */ /* 0x000ea8000c1e9900 */
[----:B------:R-:W5:Y:S01]  /*0280*/  LDG.E.CONSTANT R13, desc[UR6][R4.64+0x4] ;  /* 0x00000406040d7981 */ /* 0x000f62000c1e9900 */
[----:B--2---:R-:W-:Y:S02]  /*0290*/  IMAD R3, R3, UR13, RZ ;  /* 0x0000000d03037c24 */ /* 0x004fe4000f8e02ff */
[----:B-----5:R-:W-:-:S03]  /*02a0*/  IMAD R13, R13, UR13, RZ ;  /* 0x0000000d0d0d7c24 */ /* 0x020fc6000f8e02ff */
[----:B------:R-:W-:-:S04]  /*02b0*/  IADD3 R17, P0, PT, R3, R0, RZ ;  /* 0x0000000003117210 */ /* 0x000fc80007f1e0ff */
[----:B------:R-:W-:Y:S01]  /*02c0*/  LEA.HI.X.SX32 R20, R3, RZ, 0x1, P0 ;  /* 0x000000ff03147211 */ /* 0x000fe200000f0eff */
[----:B------:R-:W-:Y:S01]  /*02d0*/  IMAD.MOV.U32 R3, RZ, RZ, R19 ;  /* 0x000000ffff037224 */ /* 0x000fe200078e0013 */
[----:B----4-:R-:W-:Y:S02]  /*02e0*/  LEA R16, P0, R17, UR4, 0x2 ;  /* 0x0000000411107c11 */ /* 0x010fe4000f8010ff */
[----:B------:R-:W-:Y:S02]  /*02f0*/  IADD3 R15, P1, PT, R13, R0, RZ ;  /* 0x000000000d0f7210 */ /* 0x000fe40007f3e0ff */
[----:B------:R-:W-:Y:S02]  /*0300*/  LEA.HI.X R17, R17, UR5, R20, 0x2, P0 ;  /* 0x0000000511117c11 */ /* 0x000fe400080f1414 */
[----:B------:R-:W-:Y:S02]  /*0310*/  LEA.HI.X.SX32 R18, R13, RZ, 0x1, P1 ;  /* 0x000000ff0d127211 */ /* 0x000fe400008f0eff */
[C---:B------:R-:W-:Y:S01]  /*0320*/  LEA R14, P1, R15.reuse, UR4, 0x2 ;  /* 0x000000040f0e7c11 */ /* 0x040fe2000f8210ff */
[----:B------:R-:W2:Y:S03]  /*0330*/  LDG.E.CONSTANT R13, desc[UR6][R2.64] ;  /* 0x00000006020d7981 */ /* 0x000ea6000c1e9900 */
[----:B------:R-:W-:Y:S01]  /*0340*/  LEA.HI.X R15, R15, UR5, R18, 0x2, P1 ;  /* 0x000000050f0f7c11 */ /* 0x000fe200088f1412 */
[----:B------:R-:W2:Y:S04]  /*0350*/  LDG.E.CONSTANT R16, desc[UR6][R16.64] ;  /* 0x0000000610107981 */ /* 0x000ea8000c1e9900 */
[----:B------:R-:W4:Y:S04]  /*0360*/  LDG.E.CONSTANT R18, desc[UR6][R2.64+0x4] ;  /* 0x0000040602127981 */ /* 0x000f28000c1e9900 */
[----:B------:R-:W4:Y:S01]  /*0370*/  LDG.E.CONSTANT R15, desc[UR6][R14.64] ;  /* 0x000000060e0f7981 */ /* 0x000f22000c1e9900 */
[----:B------:R-:W-:Y:S01]  /*0380*/  HFMA2 R21, -RZ, RZ, 3.7421875, 0 ;  /* 0x437c0000ff157431 */ /* 0x000fe200000001ff */
[----:B------:R-:W-:Y:S01]  /*0390*/  MOV R20, 0x3bbb989d ;  /* 0x3bbb989d00147802 */ /* 0x000fe20000000f00 */
[----:B------:R-:W-:Y:S01]  /*03a0*/  BSSY.RECONVERGENT B0, `(.L_x_110) ;  /* 0x0000034000007945 */ /* 0x000fe20003800200 */
[----:B------:R-:W-:-:S04]  /*03b0*/  IADD3 R11, PT, PT, R11, 0x2, RZ ;  /* 0x000000020b0b7810 */ /* 0x000fc80007ffe0ff */
[----:B------:R-:W-:Y:S01]  /*03c0*/  ISETP.NE.AND P0, PT, R11, RZ, PT ;  /* 0x000000ff0b00720c */ /* 0x000fe20003f05270 */
[----:B--2---:R-:W-:-:S04]  /*03d0*/  FADD R13, -R13, R16 ;  /* 0x000000100d0d7221 */ /* 0x004fc80000000100 */
[----:B---3--:R-:W-:Y:S01]  /*03e0*/  FMUL R19, R13, -UR12 ;  /* 0x8000000c0d137c20 */ /* 0x008fe20008400000 */
[----:B----4-:R-:W-:-:S03]  /*03f0*/  FADD R13, -R18, R15 ;  /* 0x0000000f120d7221 */ /* 0x010fc60000000100 */
[----:B------:R-:W-:-:S04]  /*0400*/  FFMA.SAT R18, R19, R20, 0.5 ;  /* 0x3f00000013127423 */ /* 0x000fc80000002014 */
[----:B------:R-:W-:Y:S01]  /*0410*/  FFMA.RM R18, R18, R21, 12582913 ;  /* 0x4b40000112127423 */ /* 0x000fe20000004015 */
[----:B------:R-:W-:-:S03]  /*0420*/  FMUL R13, R13, -UR12 ;  /* 0x8000000c0d0d7c20 */ /* 0x000fc60008400000 */
[----:B------:R-:W-:Y:S01]  /*0430*/  FADD R14, R18, -12583039 ;  /* 0xcb40007f120e7421 */ /* 0x000fe20000000000 */
[----:B------:R-:W-:-:S03]  /*0440*/  FFMA.SAT R16, R13, R20, 0.5 ;  /* 0x3f0000000d107423 */ /* 0x000fc60000002014 */
[----:B------:R-:W-:Y:S01]  /*0450*/  FFMA R14, R19, 1.4426950216293334961, -R14 ;  /* 0x3fb8aa3b130e7823 */ /* 0x000fe2000000080e */
[----:B------:R-:W-:-:S03]  /*0460*/  FFMA.RM R17, R16, R21, 12582913 ;  /* 0x4b40000110117423 */ /* 0x000fc60000004015 */
[----:B------:R-:W-:Y:S01]  /*0470*/  FFMA R16, R19, 1.925963033500011079e-08, R14 ;  /* 0x32a5706013107823 */ /* 0x000fe2000000000e */
[----:B------:R-:W-:-:S05]  /*0480*/  FADD R20, R17, -12583039 ;  /* 0xcb40007f11147421 */ /* 0x000fca0000000000 */
[----:B------:R-:W1:Y:S01]  /*0490*/  MUFU.EX2 R16, R16 ;  /* 0x0000001000107308 */ /* 0x000e620000000800 */
[----:B------:R-:W-:Y:S01]  /*04a0*/  FFMA R20, R13, 1.4426950216293334961, -R20 ;  /* 0x3fb8aa3b0d147823 */ /* 0x000fe20000000814 */
[----:B------:R-:W-:-:S03]  /*04b0*/  IMAD.SHL.U32 R15, R18, 0x800000, RZ ;  /* 0x00800000120f7824 */ /* 0x000fc600078e00ff */
[----:B------:R-:W-:-:S04]  /*04c0*/  FFMA R20, R13, 1.925963033500011079e-08, R20 ;  /* 0x32a570600d147823 */ /* 0x000fc80000000014 */
[----:B------:R-:W2:Y:S01]  /*04d0*/  MUFU.EX2 R21, R20 ;  /* 0x0000001400157308 */ /* 0x000ea20000000800 */
[----:B-1----:R-:W-:-:S05]  /*04e0*/  FFMA R15, R15, R16, 1 ;  /* 0x3f8000000f0f7423 */ /* 0x002fca0000000010 */
[----:B------:R-:W-:Y:S02]  /*04f0*/  FSETP.NE.AND P2, PT, |R15|, +INF , PT ;  /* 0x7f8000000f00780b */ /* 0x000fe40003f45200 */
[----:B------:R-:W-:-:S05]  /*0500*/  SHF.L.U32 R14, R17, 0x17, RZ ;  /* 0x00000017110e7819 */ /* 0x000fca00000006ff */
[----:B--2---:R-:W-:-:S05]  /*0510*/  FFMA R14, R14, R21, 1 ;  /* 0x3f8000000e0e7423 */ /* 0x004fca0000000015 */
[----:B------:R-:W-:Y:S01]  /*0520*/  FSETP.NE.AND P1, PT, |R14|, +INF , PT ;  /* 0x7f8000000e00780b */ /* 0x000fe20003f25200 */
[----:B------:R-:W-:-:S12]  /*0530*/  @!P2 BRA `(.L_x_111) ;  /* 0x000000000068a947 */ /* 0x000fd80003800000 */
[----:B------:R-:W-:Y:S02]  /*0540*/  FSETP.GEU.AND P2, PT, R15, 1.175494350822287508e-38, PT ;  /* 0x008000000f00780b */ /* 0x000fe40003f4e000 */
[----:B------:R-:W-:-:S11]  /*0550*/  MOV R17, 0x3e055027 ;  /* 0x3e05502700117802 */ /* 0x000fd60000000f00 */
[----:B------:R-:W-:-:S04]  /*0560*/  @!P2 FMUL R15, R15, 8388608 ;  /* 0x4b0000000f0fa820 */ /* 0x000fc80000400000 */
[C---:B------:R-:W-:Y:S01]  /*0570*/  VIADD R16, R15.reuse, 0xc0d55555 ;  /* 0xc0d555550f107836 */ /* 0x040fe20000000000 */
[----:B------:R-:W-:-:S04]  /*0580*/  FSETP.NEU.AND P3, PT, R15, RZ, PT ;  /* 0x000000ff0f00720b */ /* 0x000fc80003f6d000 */
        /* <DEDUP_REMOVED lines=19> */
[----:B------:R-:W-:-:S05]  /*06c0*/  @P2 FFMA R16, R15, R18, +INF ;  /* 0x7f8000000f102423 */ /* 0x000fca0000000012 */
[----:B------:R-:W-:-:S07]  /*06d0*/  FSEL R19, R16, -INF , P3 ;  /* 0xff80000010137808 */ /* 0x000fce0001800000 */
.L_x_111:
[----:B------:R-:W-:Y:S05]  /*06e0*/  BSYNC.RECONVERGENT B0 ;  /* 0x0000000000007941 */ /* 0x000fea0003800200 */
.L_x_110:
[----:B------:R-:W-:Y:S01]  /*06f0*/  BSSY.RECONVERGENT B0, `(.L_x_112) ;  /* 0x000001d000007945 */ /* 0x000fe20003800200 */
[----:B------:R-:W-:-:S03]  /*0700*/  FADD R8, -R19, R8 ;  /* 0x0000000813087221 */ /* 0x000fc60000000100 */
[----:B------:R-:W-:Y:S05]  /*0710*/  @!P1 BRA `(.L_x_113) ;  /* 0x0000000000689947 */ /* 0x000fea0003800000 */
[----:B------:R-:W-:Y:S02]  /*0720*/  FSETP.GEU.AND P1, PT, R14, 1.175494350822287508e-38, PT ;  /* 0x008000000e00780b */ /* 0x000fe40003f2e000 */
[----:B------:R-:W-:-:S11]  /*0730*/  MOV R16, 0x3e055027 ;  /* 0x3e05502700107802 */ /* 0x000fd60000000f00 */
[----:B------:R-:W-:-:S04]  /*0740*/  @!P1 FMUL R14, R14, 8388608 ;  /* 0x4b0000000e0e9820 */ /* 0x000fc80000400000 */
[C---:B------:R-:W-:Y:S01]  /*0750*/  VIADD R13, R14.reuse, 0xc0d55555 ;  /* 0xc0d555550e0d7836 */ /* 0x040fe20000000000 */
[----:B------:R-:W-:-:S04]  /*0760*/  FSETP.NEU.AND P2, PT, R14, RZ, PT ;  /* 0x000000ff0e00720b */ /* 0x000fc80003f4d000 */
[----:B------:R-:W-:-:S04]  /*0770*/  LOP3.LUT R15, R13, 0xff800000, RZ, 0xc0, !PT ;  /* 0xff8000000d0f7812 */ /* 0x000fc800078ec0ff */
[----:B------:R-:W-:-:S05]  /*0780*/  IADD3 R13, PT, PT, R14, -R15, RZ ;  /* 0x8000000f0e0d7210 */ /* 0x000fca0007ffe0ff */
[----:B------:R-:W-:Y:S01]  /*0790*/  FADD R17, R13, -1 ;  /* 0xbf8000000d117421 */ /* 0x000fe20000000000 */
[----:B------:R-:W-:Y:S02]  /*07a0*/  FSEL R13, RZ, -23, P1 ;  /* 0xc1b80000ff0d7808 */ /* 0x000fe40000800000 */
[----:B------:R-:W-:Y:S01]  /*07b0*/  ISETP.GT.U32.AND P1, PT, R14, 0x7f7fffff, PT ;  /* 0x7f7fffff0e00780c */ /* 0x000fe20003f24070 */
        /* <DEDUP_REMOVED lines=9> */
[----:B------:R-:W-:Y:S01]  /*0850*/  MOV R15, 0x7f800000 ;  /* 0x7f800000000f7802 */ /* 0x000fe20000000f00 */
[C---:B------:R-:W-:Y:S02]  /*0860*/  FMUL R18, R17.reuse, R18 ;  /* 0x0000001211127220 */ /* 0x040fe40000400000 */
[----:B------:R-:W-:Y:S02]  /*0870*/  FFMA R13, R16, 1.1920928955078125e-07, R13 ;  /* 0x34000000100d7823 */ /* 0x000fe4000000000d */
[----:B------:R-:W-:-:S04]  /*0880*/  FFMA R18, R17, R18, R17 ;  /* 0x0000001211127223 */ /* 0x000fc80000000011 */
[----:B------:R-:W-:Y:S01]  /*0890*/  FFMA R13, R13, 0.69314718246459960938, R18 ;  /* 0x3f3172180d0d7823 */ /* 0x000fe20000000012 */
[----:B------:R-:W-:-:S05]  /*08a0*/  @P1 FFMA R13, R14, R15, +INF ;  /* 0x7f8000000e0d1423 */ /* 0x000fca000000000f */
[----:B------:R-:W-:-:S07]  /*08b0*/  FSEL R13, R13, -INF , P2 ;  /* 0xff8000000d0d7808 */ /* 0x000fce0001000000 */
.L_x_113:
[----:B------:R-:W-:Y:S05]  /*08c0*/  BSYNC.RECONVERGENT B0 ;  /* 0x0000000000007941 */ /* 0x000fea0003800200 */
.L_x_112:
[----:B------:R-:W-:Y:S01]  /*08d0*/  IADD3 R2, P1, PT, R2, 0x8, RZ ;  /* 0x0000000802027810 */ /* 0x000fe20007f3e0ff */
[----:B------:R-:W-:Y:S01]  /*08e0*/  FADD R8, R8, -R13 ;  /* 0x8000000d08087221 */ /* 0x000fe20000000000 */
[----:B------:R-:W-:-:S03]  /*08f0*/  IADD3 R4, P2, PT, R4, 0x8, RZ ;  /* 0x0000000804047810 */ /* 0x000fc60007f5e0ff */
[----:B------:R-:W-:Y:S01]  /*0900*/  IMAD.X R19, RZ, RZ, R3, P1 ;  /* 0x000000ffff137224 */ /* 0x000fe200008e0603 */
[----:B------:R-:W-:Y:S01]  /*0910*/  IADD3.X R5, PT, PT, RZ, R5, RZ, P2, !PT ;  /* 0x00000005ff057210 */ /* 0x000fe200017fe4ff */
[----:B------:R-:W-:Y:S08]  /*0920*/  @P0 BRA `(.L_x_114) ;  /* 0xfffffff800500947 */ /* 0x000ff0000383ffff */
[----:B------:R-:W-:Y:S01]  /*0930*/  HFMA2 R3, -RZ, RZ, 0, 0 ;  /* 0x00000000ff037431 */ /* 0x000fe200000001ff */
[----:B------:R-:W-:-:S07]  /*0940*/  LOP3.LUT R2, R10, 0x7ffffffe, RZ, 0xc0, !PT ;  /* 0x7ffffffe0a027812 */ /* 0x000fce00078ec0ff */
.L_x_109:
[----:B------:R-:W-:-:S04]  /*0950*/  LOP3.LUT R10, R10, 0x1, RZ, 0xc0, !PT ;  /* 0x000000010a0a7812 */ /* 0x000fc800078ec0ff */
[----:B------:R-:W-:-:S13]  /*0960*/  ISETP.NE.U32.AND P0, PT, R10, 0x1, PT ;  /* 0x000000010a00780c */ /* 0x000fda0003f05070 */
[----:B------:R-:W-:Y:S05]  /*0970*/  @P0 BRA `(.L_x_108) ;  /* 0x0000000000fc0947 */ /* 0x000fea0003800000 */
[----:B------:R-:W1:Y:S01]  /*0980*/  LDCU.128 UR8, c[0x0][0x390] ;  /* 0x00007200ff0877ac */ /* 0x000e620008000c00 */
[----:B------:R-:W-:Y:S01]  /*0990*/  IADD3 R9, P0, PT, R9, R2, RZ ;  /* 0x0000000209097210 */ /* 0x000fe20007f1e0ff */
[----:B------:R-:W2:Y:S03]  /*09a0*/  LDCU UR4, c[0x0][0x388] ;  /* 0x00007100ff0477ac */ /* 0x000ea60008000800 */
[----:B------:R-:W-:Y:S01]  /*09b0*/  IADD3.X R2, PT, PT, R12, R3, RZ, P0, !PT ;  /* 0x000000030c027210 */ /* 0x000fe200007fe4ff */
[----:B------:R-:W-:-:S03]  /*09c0*/  IMAD.SHL.U32 R4, R9, 0x4, RZ ;  /* 0x0000000409047824 */ /* 0x000fc600078e00ff */
[----:B------:R-:W-:Y:S02]  /*09d0*/  SHF.L.U64.HI R11, R9, 0x2, R2 ;  /* 0x00000002090b7819 */ /* 0x000fe40000010202 */
[----:B-1----:R-:W-:-:S04]  /*09e0*/  IADD3 R2, P0, PT, R4, UR8, RZ ;  /* 0x0000000804027c10 */ /* 0x002fc8000ff1e0ff */
[----:B------:R-:W-:Y:S01]  /*09f0*/  IADD3.X R3, PT, PT, R11, UR9, RZ, P0, !PT ;  /* 0x000000090b037c10 */ /* 0x000fe200087fe4ff */
[----:B------:R-:W1:Y:S04]  /*0a00*/  LDCU.64 UR8, c[0x0][0x380] ;  /* 0x00007000ff0877ac */ /* 0x000e680008000a00 */
[----:B------:R-:W2:Y:S01]  /*0a10*/  LDG.E.CONSTANT R2, desc[UR6][R2.64] ;  /* 0x0000000602027981 */ /* 0x000ea2000c1e9900 */
[----:B------:R-:W-:Y:S01]  /*0a20*/  IADD3 R4, P0, PT, R4, UR10, RZ ;  /* 0x0000000a04047c10 */ /* 0x000fe2000ff1e0ff */
[----:B--2---:R-:W-:Y:S01]  /*0a30*/  IMAD R5, R2, UR4, RZ ;  /* 0x0000000402057c24 */ /* 0x004fe2000f8e02ff */
[----:B------:R-:W2:Y:S04]  /*0a40*/  LDCU UR4, c[0x0][0x3ac] ;  /* 0x00007580ff0477ac */ /* 0x000ea80008000800 */
[----:B------:R-:W-:-:S04]  /*0a50*/  IADD3 R9, P1, PT, R5, R0, RZ ;  /* 0x0000000005097210 */ /* 0x000fc80007f3e0ff */
[----:B------:R-:W-:Y:S02]  /*0a60*/  LEA.HI.X.SX32 R12, R5, RZ, 0x1, P1 ;  /* 0x000000ff050c7211 */ /* 0x000fe400008f0eff */
[----:B-1----:R-:W-:Y:S02]  /*0a70*/  LEA R10, P1, R9, UR8, 0x2 ;  /* 0x00000008090a7c11 */ /* 0x002fe4000f8210ff */
[----:B------:R-:W-:Y:S02]  /*0a80*/  IADD3.X R5, PT, PT, R11, UR11, RZ, P0, !PT ;  /* 0x0000000b0b057c10 */ /* 0x000fe400087fe4ff */
[----:B------:R-:W-:-:S03]  /*0a90*/  LEA.HI.X R11, R9, UR9, R12, 0x2, P1 ;  /* 0x00000009090b7c11 */ /* 0x000fc600088f140c */
[----:B------:R-:W3:Y:S04]  /*0aa0*/  LDG.E.CONSTANT R4, desc[UR6][R4.64] ;  /* 0x0000000604047981 */ /* 0x000ee8000c1e9900 */
[----:B------:R-:W3:Y:S01]  /*0ab0*/  LDG.E.CONSTANT R11, desc[UR6][R10.64] ;  /* 0x000000060a0b7981 */ /* 0x000ee2000c1e9900 */
[----:B------:R-:W-:Y:S01]  /*0ac0*/  HFMA2 R9, -RZ, RZ, 3.7421875, 0 ;  /* 0x437c0000ff097431 */ /* 0x000fe200000001ff */
[----:B------:R-:W-:Y:S01]  /*0ad0*/  MOV R3, 0x3bbb989d ;  /* 0x3bbb989d00037802 */ /* 0x000fe20000000f00 */
[----:B------:R-:W-:Y:S01]  /*0ae0*/  BSSY.RECONVERGENT B0, `(.L_x_115) ;  /* 0x0000027000007945 */ /* 0x000fe20003800200 */
[----:B---3--:R-:W-:-:S04]  /*0af0*/  FADD R2, -R4, R11 ;  /* 0x0000000b04027221 */ /* 0x008fc80000000100 */
[----:B--2---:R-:W-:-:S04]  /*0b00*/  FMUL R12, R2, -UR4 ;  /* 0x80000004020c7c20 */ /* 0x004fc80008400000 */
[----:B------:R-:W-:-:S04]  /*0b10*/  FFMA.SAT R2, R12, R3, 0.5 ;  /* 0x3f0000000c027423 */ /* 0x000fc80000002003 */
[----:B------:R-:W-:-:S04]  /*0b20*/  FFMA.RM R2, R2, R9, 12582913 ;  /* 0x4b40000102027423 */ /* 0x000fc80000004009 */
[C---:B------:R-:W-:Y:S01]  /*0b30*/  FADD R3, R2.reuse, -12583039 ;  /* 0xcb40007f02037421 */ /* 0x040fe20000000000 */
[----:B------:R-:W-:-:S03]  /*0b40*/  SHF.L.U32 R2, R2, 0x17, RZ ;  /* 0x0000001702027819 */ /* 0x000fc600000006ff */
[----:B------:R-:W-:-:S04]  /*0b50*/  FFMA R3, R12, 1.4426950216293334961, -R3 ;  /* 0x3fb8aa3b0c037823 */ /* 0x000fc80000000803 */
[----:B------:R-:W-:-:S06]  /*0b60*/  FFMA R3, R12, 1.925963033500011079e-08, R3 ;  /* 0x32a570600c037823 */ /* 0x000fcc0000000003 */
[----:B------:R-:W1:Y:S02]  /*0b70*/  MUFU.EX2 R3, R3 ;  /* 0x0000000300037308 */ /* 0x000e640000000800 */
[----:B-1----:R-:W-:-:S05]  /*0b80*/  FFMA R2, R2, R3, 1 ;  /* 0x3f80000002027423 */ /* 0x002fca0000000003 */
[----:B------:R-:W-:-:S13]  /*0b90*/  FSETP.NE.AND P0, PT, |R2|, +INF , PT ;  /* 0x7f8000000200780b */ /* 0x000fda0003f05200 */
        /* <DEDUP_REMOVED lines=27> */
.L_x_116:
[----:B------:R-:W-:Y:S05]  /*0d50*/  BSYNC.RECONVERGENT B0 ;  /* 0x0000000000007941 */ /* 0x000fea0003800200 */
.L_x_115:
[----:B------:R-:W-:-:S07]  /*0d60*/  FADD R8, R8, -R12 ;  /* 0x8000000c08087221 */ /* 0x000fce0000000000 */
.L_x_108:
[----:B------:R-:W-:Y:S01]  /*0d70*/  IMAD.MOV.U32 R3, RZ, RZ, 0x3bbb989d ;  /* 0x3bbb989dff037424 */ /* 0x000fe200078e00ff */
[----:B------:R-:W-:Y:S01]  /*0d80*/  MOV R5, 0x437c0000 ;  /* 0x437c000000057802 */ /* 0x000fe20000000f00 */
[----:B------:R-:W1:Y:S02]  /*0d90*/  LDCU UR8, c[0x0][0x388] ;  /* 0x00007100ff0877ac */ /* 0x000e640008000800 */
[----:B------:R-:W-:Y:S01]  /*0da0*/  FFMA.SAT R2, R3, R8, 0.5 ;  /* 0x3f00000003027423 */ /* 0x000fe20000002008 */
[----:B------:R-:W2:Y:S03]  /*0db0*/  LDCU.64 UR4, c[0x0][0x3b0] ;  /* 0x00007600ff0477ac */ /* 0x000ea60008000a00 */
[----:B------:R-:W-:-:S04]  /*0dc0*/  FFMA.RM R2, R2, R5, 12582913 ;  /* 0x4b40000102027423 */ /* 0x000fc80000004005 */
[C---:B------:R-:W-:Y:S01]  /*0dd0*/  FADD R3, R2.reuse, -12583039 ;  /* 0xcb40007f02037421 */ /* 0x040fe20000000000 */
[----:B------:R-:W-:-:S03]  /*0de0*/  SHF.L.U32 R4, R2, 0x17, RZ ;  /* 0x0000001702047819 */ /* 0x000fc600000006ff */
[----:B------:R-:W-:-:S04]  /*0df0*/  FFMA R3, R8, 1.4426950216293334961, -R3 ;  /* 0x3fb8aa3b08037823 */ /* 0x000fc80000000803 */
[----:B------:R-:W-:Y:S01]  /*0e00*/  FFMA R8, R8, 1.925963033500011079e-08, R3 ;  /* 0x32a5706008087823 */ /* 0x000fe20000000003 */
[----:B-1----:R-:W-:Y:S01]  /*0e10*/  IMAD R3, R7, UR8, RZ ;  /* 0x0000000807037c24 */ /* 0x002fe2000f8e02ff */
[----:B0-----:R-:W-:Y:S02]  /*0e20*/  IADD3 R7, PT, PT, R6, R7, RZ ;  /* 0x0000000706077210 */ /* 0x001fe40007ffe0ff */
[----:B------:R-:W0:Y:S02]  /*0e30*/  MUFU.EX2 R5, R8 ;  /* 0x0000000800057308 */ /* 0x000e240000000800 */
[----:B------:R-:W-:-:S04]  /*0e40*/  IADD3 R9, P0, PT, R3, R0, RZ ;  /* 0x0000000003097210 */ /* 0x000fc80007f1e0ff */
[----:B------:R-:W-:Y:S02]  /*0e50*/  LEA.HI.X.SX32 R10, R3, RZ, 0x1, P0 ;  /* 0x000000ff030a7211 */ /* 0x000fe400000f0eff */
[C---:B--2---:R-:W-:Y:S01]  /*0e60*/  LEA R2, P0, R9.reuse, UR4, 0x2 ;  /* 0x0000000409027c11 */ /* 0x044fe2000f8010ff */
[----:B------:R-:W1:Y:S03]  /*0e70*/  LDCU UR4, c[0x0][0x3a8] ;  /* 0x00007500ff0477ac */ /* 0x000e660008000800 */
[----:B------:R-:W-:Y:S01]  /*0e80*/  LEA.HI.X R3, R9, UR5, R10, 0x2, P0 ;  /* 0x0000000509037c11 */ /* 0x000fe200080f140a */
[----:B0-----:R-:W-:-:S05]  /*0e90*/  FMUL R5, R4, R5 ;  /* 0x0000000504057220 */ /* 0x001fca0000400000 */
[----:B------:R2:W-:Y:S01]  /*0ea0*/  STG.E desc[UR6][R2.64], R5 ;  /* 0x0000000502007986 */ /* 0x0005e2000c101906 */
[----:B-1----:R-:W-:-:S13]  /*0eb0*/  ISETP.GE.AND P0, PT, R7, UR4, PT ;  /* 0x0000000407007c0c */ /* 0x002fda000bf06270 */
[----:B--2---:R-:W-:Y:S05]  /*0ec0*/  @!P0 BRA `(.L_x_117) ;  /* 0xfffffff0007c8947 */ /* 0x004fea000383ffff */
[----:B------:R-:W-:Y:S05]  /*0ed0*/  EXIT ;  /* 0x000000000000794d */ /* 0x000fea0003800000 */
.L_x_118:
        /* <DEDUP_REMOVED lines=10> */
.L_x_242:


//--------------------- .text._Z26ExpProbPolynomBackwardImplILi12ELi256ELi16EEvfPKfiS1_iPKiS1_S1_S3_iPf --------------------------
	.section	.text._Z26ExpProbPolynomBackwardImplILi12ELi256ELi16EEvfPKfiS1_iPKiS1_S1_S3_iPf,"ax",@progbits
	.align	128
        .global         _Z26ExpProbPolynomBackwardImplILi12ELi256ELi16EEvfPKfiS1_iPKiS1_S1_S3_iPf
        .type           _Z26ExpProbPolynomBackwardImplILi12ELi256ELi16EEvfPKfiS1_iPKiS1_S1_S3_iPf,@function
        .size           _Z26ExpProbPolynomBackwardImplILi12ELi256ELi16EEvfPKfiS1_iPKiS1_S1_S3_iPf,(.L_x_243 - _Z26ExpProbPolynomBackwardImplILi12ELi256ELi16EEvfPKfiS1_iPKiS1_S1_S3_iPf)
        .other          _Z26ExpProbPolynomBackwardImplILi12ELi256ELi16EEvfPKfiS1_iPKiS1_S1_S3_iPf,@"STO_CUDA_ENTRY STV_DEFAULT"
_Z26ExpProbPolynomBackwardImplILi12ELi256ELi16EEvfPKfiS1_iPKiS1_S1_S3_iPf:
.text._Z26ExpProbPolynomBackwardImplILi12ELi256ELi16EEvfPKfiS1_iPKiS1_S1_S3_iPf:
        /* <DEDUP_REMOVED lines=13> */
.L_x_120:
[C---:B------:R-:W-:Y:S02]  /*00d0*/  LEA R2, R0.reuse, UR4, 0x2 ;  /* 0x0000000400027c11 */ /* 0x040fe4000f8e10ff */
[C---:B------:R-:W-:Y:S02]  /*00e0*/  ISETP.GE.U32.AND P0, PT, R0.reuse, 0xf00, PT ;  /* 0x00000f000000780c */ /* 0x040fe40003f06070 */
[----:B------:R-:W-:Y:S01]  /*00f0*/  IADD3 R0, PT, PT, R0, 0x100, RZ ;  /* 0x0000010000007810 */ /* 0x000fe20007ffe0ff */
[----:B------:R0:W-:Y:S10]  /*0100*/  STS [R2], RZ ;  /* 0x000000ff02007388 */ /* 0x0001f40000000800 */
[----:B0-----:R-:W-:Y:S05]  /*0110*/  @!P0 BRA `(.L_x_120) ;  /* 0xfffffffc00ec8947 */ /* 0x001fea000383ffff */
[----:B------:R-:W-:Y:S05]  /*0120*/  BSYNC.RECONVERGENT B0 ;  /* 0x0000000000007941 */ /* 0x000fea0003800200 */
.L_x_119:
[----:B------:R-:W-:Y:S01]  /*0130*/  UIADD3 UR4, UPT, UPT, UR7, 0xff, URZ ;  /* 0x000000ff07047890 */ /* 0x000fe2000fffe0ff */
[----:B------:R-:W-:Y:S03]  /*0140*/  BAR.SYNC.DEFER_BLOCKING 0x0 ;  /* 0x0000000000007b1d */ /* 0x000fe60000010000 */
[----:B------:R-:W-:-:S03]  /*0150*/  USHF.R.S32.HI UR5, URZ, 0x1f, UR4 ;  /* 0x0000001fff057899 */ /* 0x000fc60008011404 */
[----:B------:R-:W-:Y:S01]  /*0160*/  BSSY.RECONVERGENT B1, `(.L_x_121) ;  /* 0x0000528000017945 */ /* 0x000fe20003800200 */
[----:B------:R-:W-:-:S04]  /*0170*/  ULEA.HI UR5, UR5, UR4, URZ, 0x8 ;  /* 0x0000000405057291 */ /* 0x000fc8000f8f40ff */
[----:B------:R-:W-:-:S04]  /*0180*/  ULOP3.LUT UR5, UR5, 0xffffff00, URZ, 0xc0, !UPT ;  /* 0xffffff0005057892 */ /* 0x000fc8000f8ec0ff */
[----:B------:R-:W-:Y:S02]  /*0190*/  ULOP3.LUT UR4, UR5, 0x1000, URZ, 0x3c, !UPT ;  /* 0x0000100005047892 */ /* 0x000fe4000f8e3cff */
[----:B------:R-:W-:Y:S01]  /*01a0*/  MOV R4, UR5 ;  /* 0x0000000500047c02 */ /* 0x000fe20008000f00 */
[----:B------:R-:W-:-:S03]  /*01b0*/  UISETP.NE.AND UP0, UPT, UR5, URZ, UPT ;  /* 0x000000ff0500728c */ /* 0x000fc6000bf05270 */
[-C--:B------:R-:W-:Y:S02]  /*01c0*/  IABS R5, R4.reuse ;  /* 0x0000000400057213 */ /* 0x080fe40000000000 */
[----:B------:R-:W-:Y:S02]  /*01d0*/  IABS R4, R4 ;  /* 0x0000000400047213 */ /* 0x000fe40000000000 */
[----:B------:R-:W0:Y:S02]  /*01e0*/  I2F.RP R0, R5 ;  /* 0x0000000500007306 */ /* 0x000e240000209400 */
[----:B------:R-:W-:-:S06]  /*01f0*/  IADD3 R4, PT, PT, RZ, -R4, RZ ;  /* 0x80000004ff047210 */ /* 0x000fcc0007ffe0ff */
[----:B0-----:R-:W0:Y:S02]  /*0200*/  MUFU.RCP R0, R0 ;  /* 0x0000000000007308 */ /* 0x001e240000001000 */
[----:B0-----:R-:W-:-:S06]  /*0210*/  IADD3 R2, PT, PT, R0, 0xffffffe, RZ ;  /* 0x0ffffffe00027810 */ /* 0x001fcc0007ffe0ff */
[----:B------:R0:W1:Y:S02]  /*0220*/  F2I.FTZ.U32.TRUNC.NTZ R3, R2 ;  /* 0x0000000200037305 */ /* 0x000064000021f000 */
[----:B0-----:R-:W-:Y:S01]  /*0230*/  HFMA2 R2, -RZ, RZ, 0, 0 ;  /* 0x00000000ff027431 */ /* 0x001fe200000001ff */
[----:B-1----:R-:W-:-:S05]  /*0240*/  IADD3 R6, PT, PT, RZ, -R3, RZ ;  /* 0x80000003ff067210 */ /* 0x002fca0007ffe0ff */
[----:B------:R-:W-:Y:S02]  /*0250*/  IMAD R7, R6, R5, RZ ;  /* 0x0000000506077224 */ /* 0x000fe400078e02ff */
[----:B------:R-:W0:Y:S02]  /*0260*/  LDC R6, c[0x0][0x360] ;  /* 0x0000d800ff067b82 */ /* 0x000e240000000800 */
        /* <DEDUP_REMOVED lines=11> */
[----:B------:R-:W-:-:S05]  /*0320*/  @!P0 IMAD R0, RZ, RZ, -UR13 ;  /* 0x8000000dff008e24 */ /* 0x000fca000f8e02ff */
        /* <DEDUP_REMOVED lines=23> */
[----:B------:R-:W0:Y:S01]  /*04a0*/  LDC R7, c[0x0][0x380] ;  /* 0x0000e000ff077b82 */ /* 0x000e220000000800 */
[----:B------:R-:W-:Y:S01]  /*04b0*/  MOV R3, 0x3e055027 ;  /* 0x3e05502700037802 */ /* 0x000fe20000000f00 */
[----:B------:R-:W-:-:S04]  /*04c0*/  UIADD3 UR7, UPT, UPT, UR14, -0x1, URZ ;  /* 0xffffffff0e077890 */ /* 0x000fc8000fffe0ff */
[----:B------:R-:W-:-:S04]  /*04d0*/  UIMAD.WIDE.U32 UR4, UR7, -0x33333333, URZ ;  /* 0xcccccccd070478a5 */ /* 0x000fc8000f8e00ff */
[----:B------:R-:W-:-:S04]  /*04e0*/  USHF.R.U32.HI UR5, URZ, 0x3, UR5 ;  /* 0x00000003ff057899 */ /* 0x000fc80008011605 */
[----:B------:R-:W-:-:S03]  /*04f0*/  UIMAD UR5, UR5, -0xa, UR7 ;  /* 0xfffffff6050578a4 */ /* 0x000fc6000f8e0207 */
[----:B------:R-:W1:Y:S01]  /*0500*/  LDCU UR4, c[0x0][0x370] ;  /* 0x00006e00ff0477ac */ /* 0x000e620008000800 */
[----:B------:R-:W-:Y:S01]  /*0510*/  UIADD3 UR5, UPT, UPT, UR5, 0x1, URZ ;  /* 0x0000000105057890 */ /* 0x000fe2000fffe0ff */
[----:B0-----:R-:W-:-:S05]  /*0520*/  FSETP.GEU.AND P0, PT, R7, 1.175494350822287508e-38, PT ;  /* 0x008000000700780b */ /* 0x001fca0003f0e000 */
[----:B------:R-:W-:Y:S01]  /*0530*/  MOV R40, UR5 ;  /* 0x0000000500287c02 */ /* 0x000fe20008000f00 */
[----:B-1----:R-:W-:-:S07]  /*0540*/  IMAD R41, R6, UR4, RZ ;  /* 0x0000000406297c24 */ /* 0x002fce000f8e02ff */
[----:B------:R-:W-:-:S05]  /*0550*/  @!P0 FMUL R7, R7, 8388608 ;  /* 0x4b00000007078820 */ /* 0x000fca0000400000 */
[C---:B------:R-:W-:Y:S02]  /*0560*/  IADD3 R0, PT, PT, R7.reuse, -0x3f2aaaab, RZ ;  /* 0xc0d5555507007810 */ /* 0x040fe40007ffe0ff */
[----:B------:R-:W-:Y:S02]  /*0570*/  FSETP.NEU.AND P1, PT, R7, RZ, PT ;  /* 0x000000ff0700720b */ /* 0x000fe40003f2d000 */
        /* <DEDUP_REMOVED lines=13> */
[----:B------:R-:W-:Y:S01]  /*0650*/  I2FP.F32.S32 R3, R2 ;  /* 0x0000000200037245 */ /* 0x000fe20000201400 */
[----:B------:R-:W-:Y:S02]  /*0660*/  IMAD.U32 R2, RZ, RZ, UR5 ;  /* 0x00000005ff027e24 */ /* 0x000fe4000f8e00ff */
[----:B------:R-:W-:Y:S02]  /*0670*/  FMUL R5, R4, R5 ;  /* 0x0000000504057220 */ /* 0x000fe40000400000 */
[----:B------:R-:W-:Y:S01]  /*0680*/  FFMA R0, R3, 1.1920928955078125e-07, R0 ;  /* 0x3400000003007823 */ /* 0x000fe20000000000 */
[----:B------:R-:W-:Y:S01]  /*0690*/  ISETP.NE.AND P2, PT, R2, 0xa, PT ;  /* 0x0000000a0200780c */ /* 0x000fe20003f45270 */
[----:B------:R-:W-:Y:S01]  /*06a0*/  FFMA R5, R4, R5, R4 ;  /* 0x0000000504057223 */ /* 0x000fe20000000004 */
[----:B------:R-:W-:Y:S02]  /*06b0*/  MOV R2, 0x7f800000 ;  /* 0x7f80000000027802 */ /* 0x000fe40000000f00 */
[----:B------:R-:W-:Y:S01]  /*06c0*/  SEL R40, R40, RZ, P2 ;  /* 0x000000ff28287207 */ /* 0x000fe20001000000 */
[----:B------:R-:W-:-:S02]  /*06d0*/  FFMA R42, R0, 0.69314718246459960938, R5 ;  /* 0x3f317218002a7823 */ /* 0x000fc40000000005 */
[----:B------:R-:W-:Y:S01]  /*06e0*/  @P0 FFMA R42, R7, R2, +INF ;  /* 0x7f800000072a0423 */ /* 0x000fe20000000002 */
[----:B------:R-:W-:-:S04]  /*06f0*/  IADD3 R0, PT, PT, -R40, UR14, RZ ;  /* 0x0000000e28007c10 */ /* 0x000fc8000fffe1ff */
[----:B------:R-:W-:-:S07]  /*0700*/  FSEL R42, R42, -INF , P1 ;  /* 0xff8000002a2a7808 */ /* 0x000fce0000800000 */
.L_x_211:
[----:B------:R-:W0:Y:S02]  /*0710*/  LDC.64 R30, c[0x0][0x3c0] ;  /* 0x0000f000ff1e7b82 */ /* 0x000e240000000a00 */
[----:B0-----:R-:W-:-:S05]  /*0720*/  IMAD.WIDE R30, R44, 0x4, R30 ;  /* 0x000000042c1e7825 */ /* 0x001fca00078e021e */
[----:B------:R-:W2:Y:S04]  /*0730*/  LDG.E R47, desc[UR10][R30.64] ;  /* 0x0000000a1e2f7981 */ /* 0x000ea8000c1e1900 */
[----:B------:R-:W2:Y:S01]  /*0740*/  LDG.E R46, desc[UR10][R30.64+0x4] ;  /* 0x0000040a1e2e7981 */ /* 0x000ea2000c1e1900 */
[----:B------:R-:W-:Y:S01]  /*0750*/  BSSY.RECONVERGENT B0, `(.L_x_123) ;  /* 0x00004c4000007945 */ /* 0x000fe20003800200 */
[----:B--2---:R-:W-:-:S04]  /*0760*/  IADD3 R46, PT, PT, -R47, R46, RZ ;  /* 0x0000002e2f2e7210 */ /* 0x004fc80007ffe1ff */
[----:B------:R-:W-:-:S13]  /*0770*/  ISETP.NE.AND P0, PT, R46, RZ, PT ;  /* 0x000000ff2e00720c */ /* 0x000fda0003f05270 */
[----:B------:R-:W-:Y:S05]  /*0780*/  @!P0 BRA `(.L_x_124) ;  /* 0x0000004c00008947 */ /* 0x000fea0003800000 */
[----:B------:R-:W0:Y:S01]  /*0790*/  LDC.64 R30, c[0x0][0x3a8] ;  /* 0x0000ea00ff1e7b82 */ /* 0x000e220000000a00 */
[C---:B------:R-:W-:Y:S01]  /*07a0*/  ISETP.GT.AND P0, PT, R46.reuse, RZ, PT ;  /* 0x000000ff2e00720c */ /* 0x040fe20003f04270 */
[----:B------:R-:W-:Y:S01]  /*07b0*/  BSSY.RECONVERGENT B2, `(.L_x_125) ;  /* 0x000003c000027945 */ /* 0x000fe20003800200 */
[----:B------:R-:W-:Y:S01]  /*07c0*/  MOV R48, UR12 ;  /* 0x0000000c00307c02 */ /* 0x000fe20008000f00 */
[----:B------:R-:W-:Y:S01]  /*07d0*/  HFMA2 R50, -RZ, RZ, 0, 0 ;  /* 0x00000000ff327431 */ /* 0x000fe200000001ff */
[C---:B------:R-:W-:Y:S02]  /*07e0*/  ISETP.GE.AND P1, PT, R46.reuse, 0x2, PT ;  /* 0x000000022e00780c */ /* 0x040fe40003f26270 */
[C---:B------:R-:W-:Y:S02]  /*07f0*/  ISETP.GE.AND P2, PT, R46.reuse, 0x3, PT ;  /* 0x000000032e00780c */ /* 0x040fe40003f46270 */
[C---:B------:R-:W-:Y:S02]  /*0800*/  ISETP.GE.AND P3, PT, R46.reuse, 0x4, PT ;  /* 0x000000042e00780c */ /* 0x040fe40003f66270 */
[----:B------:R-:W-:-:S02]  /*0810*/  ISETP.GE.AND P4, PT, R46, 0x5, PT ;  /* 0x000000052e00780c */ /* 0x000fc40003f86270 */
[----:B------:R-:W-:Y:S01]  /*0820*/  PRMT R51, RZ, 0x7610, R51 ;  /* 0x00007610ff337816 */ /* 0x000fe20000000033 */
[----:B0-----:R-:W-:Y:S01]  /*0830*/  IMAD.WIDE R30, R47, 0x4, R30 ;  /* 0x000000042f1e7825 */ /* 0x001fe200078e021e */
[----:B------:R-:W-:Y:S01]  /*0840*/  SHF.R.S32.HI R47, RZ, 0x1f, R48 ;  /* 0x0000001fff2f7819 */ /* 0x000fe20000011430 */
[----:B------:R-:W-:Y:S08]  /*0850*/  @!P0 BRA `(.L_x_126) ;  /* 0x0000000000c48947 */ /* 0x000ff00003800000 */
[----:B------:R-:W2:Y:S01]  /*0860*/  LDG.E.CONSTANT R2, desc[UR10][R30.64] ;  /* 0x0000000a1e027981 */ /* 0x000ea2000c1e9900 */
[----:B------:R-:W0:Y:S01]  /*0870*/  LDCU.64 UR4, c[0x0][0x388] ;  /* 0x00007100ff0477ac */ /* 0x000e220008000a00 */
[----:B--2---:R-:W-:-:S04]  /*0880*/  IADD3 R3, P5, PT, R2, UR12, RZ ;  /* 0x0000000c02037c10 */ /* 0x004fc8000ffbe0ff */
[----:B------:R-:W-:Y:S02]  /*0890*/  LEA.HI.X.SX32 R4, R2, R47, 0x1, P5 ;  /* 0x0000002f02047211 */ /* 0x000fe400028f0eff */
[C---:B0-----:R-:W-:Y:S01]  /*08a0*/  LEA R48, P5, R3.reuse, UR4, 0x2 ;  /* 0x0000000403307c11 */ /* 0x041fe2000f8a10ff */
[----:B------:R-:W0:Y:S03]  /*08b0*/  LDCU UR4, c[0x0][0x380] ;  /* 0x00007000ff0477ac */ /* 0x000e260008000800 */
[----:B------:R-:W-:-:S05]  /*08c0*/  LEA.HI.X R49, R3, UR5, R4, 0x2, P5 ;  /* 0x0000000503317c11 */ /* 0x000fca000a8f1404 */
[----:B------:R1:W0:Y:S01]  /*08d0*/  LDG.E.CONSTANT R3, desc[UR10][R48.64] ;  /* 0x0000000a30037981 */ /* 0x000222000c1e9900 */
[----:B------:R-:W-:Y:S02]  /*08e0*/  MOV R4, 0x3bbb989d ;  /* 0x3bbb989d00047802 */ /* 0x000fe40000000f00 */
[----:B------:R-:W-:Y:S02]  /*08f0*/  MOV R51, 0x437c0000 ;  /* 0x437c000000337802 */ /* 0x000fe40000000f00 */
[----:B-1----:R-:W-:Y:S01]  /*0900*/  MOV R49, 0x3e055027 ;  /* 0x3e05502700317802 */ /* 0x002fe20000000f00 */
        /* <DEDUP_REMOVED lines=8> */
[----:B0-----:R-:W-:-:S05]  /*0990*/  FFMA R4, R4, -R51, 1 ;  /* 0x3f80000004047423 */ /* 0x001fca0000000833 */
[----:B------:R-:W-:-:S13]  /*09a0*/  FSETP.GEU.AND P5, PT, R4, 1.175494350822287508e-38, PT ;  /* 0x008000000400780b */ /* 0x000fda0003fae000 */
[----:B------:R-:W-:-:S05]  /*09b0*/  @!P5 FMUL R4, R4, 8388608 ;  /* 0x4b0000000404d820 */ /* 0x000fca0000400000 */
[----:B------:R-:W-:-:S04]  /*09c0*/  IADD3 R48, PT, PT, R4, -0x3f2aaaab, RZ ;  /* 0xc0d5555504307810 */ /* 0x000fc80007ffe0ff */
[----:B------:R-:W-:-:S04]  /*09d0*/  LOP3.LUT R51, R48, 0xff800000, RZ, 0xc0, !PT ;  /* 0xff80000030337812 */ /* 0x000fc800078ec0ff */
[----:B------:R-:W-:Y:S01]  /*09e0*/  I2FP.F32.S32 R52, R51 ;  /* 0x0000003300347245 */ /* 0x000fe20000201400 */
[----:B------:R-:W-:Y:S01]  /*09f0*/  IMAD.IADD R48, R4, 0x1, -R51 ;  /* 0x0000000104307824 */ /* 0x000fe200078e0a33 */
[----:B------:R-:W-:-:S03]  /*0a00*/  MOV R51, 0x7f800000 ;  /* 0x7f80000000337802 */ /* 0x000fc60000000f00 */
        /* <DEDUP_REMOVED lines=8> */
[----:B------:R-:W-:Y:S01]  /*0a90*/  FFMA R53, R48, R49, -0.5 ;  /* 0xbf00000030357423 */ /* 0x000fe20000000031 */
[----:B------:R-:W-:Y:S02]  /*0aa0*/  FSEL R49, RZ, -23, P5 ;  /* 0xc1b80000ff317808 */ /* 0x000fe40002800000 */
[----:B------:R-:W-:Y:S01]  /*0ab0*/  ISETP.GT.U32.AND P5, PT, R4, 0x7f7fffff, PT ;  /* 0x7f7fffff0400780c */ /* 0x000fe20003fa4070 */
[----:B------:R-:W-:Y:S02]  /*0ac0*/  FMUL R53, R48, R53 ;  /* 0x0000003530357220 */ /* 0x000fe40000400000 */
[----:B------:R-:W-:Y:S02]  /*0ad0*/  FFMA R49, R52, 1.1920928955078125e-07, R49 ;  /* 0x3400000034317823 */ /* 0x000fe40000000031 */
[----:B------:R-:W-:-:S04]  /*0ae0*/  FFMA R48, R48, R53, R48 ;  /* 0x0000003530307223 */ /* 0x000fc80000000030 */
[----:B------:R-:W-:-:S04]  /*0af0*/  FFMA R48, R49, 0.69314718246459960938, R48 ;  /* 0x3f31721831307823 */ /* 0x000fc80000000030 */
[C---:B------:R-:W-:Y:S01]  /*0b00*/  @P5 FFMA R48, R4.reuse, R51, +INF ;  /* 0x7f80000004305423 */ /* 0x040fe20000000033 */
[----:B------:R-:W-:Y:S02]  /*0b10*/  FSETP.NEU.AND P5, PT, R4, RZ, PT ;  /* 0x000000ff0400720b */ /* 0x000fe40003fad000 */
[----:B------:R-:W-:Y:S02]  /*0b20*/  MOV R51, 0x1 ;  /* 0x0000000100337802 */ /* 0x000fe40000000f00 */
[----:B------:R-:W-:-:S04]  /*0b30*/  FSEL R4, R48, -INF , P5 ;  /* 0xff80000030047808 */ /* 0x000fc80002800000 */
[----:B------:R-:W-:-:S13]  /*0b40*/  FSETP.NE.AND P5, PT, |R4|, +INF , PT ;  /* 0x7f8000000400780b */ /* 0x000fda0003fa5200 */
[----:B------:R-:W-:Y:S01]  /*0b50*/  @P5 FADD R50, RZ, R4 ;  /* 0x00000004ff325221 */ /* 0x000fe20000000000 */
[----:B------:R-:W-:-:S07]  /*0b60*/  @P5 PRMT R51, RZ, 0x7610, R51 ;  /* 0x00007610ff335816 */ /* 0x000fce0000000033 */
.L_x_126:
[----:B------:R-:W-:Y:S05]  /*0b70*/  BSYNC.RECONVERGENT B2 ;  /* 0x0000000000027941 */ /* 0x000fea0003800200 */
.L_x_125:
[----:B------:R-:W-:Y:S01]  /*0b80*/  BSSY.RECONVERGENT B2, `(.L_x_127) ;  /* 0x0000035000027945 */ /* 0x000fe20003800200 */
[----:B------:R-:W-:-:S03]  /*0b90*/  PRMT R51, R51, 0x5410, R51 ;  /* 0x0000541033337816 */ /* 0x000fc60000000033 */
[----:B------:R-:W-:Y:S05]  /*0ba0*/  @!P1 BRA `(.L_x_128) ;  /* 0x0000000000c89947 */ /* 0x000fea0003800000 */
        /* <DEDUP_REMOVED lines=8> */
[----:B------:R-:W-:Y:S01]  /*0c30*/  HFMA2 R52, -RZ, RZ, 3.7421875, 0 ;  /* 0x437c0000ff347431 */ /* 0x000fe200000001ff */
        /* <DEDUP_REMOVED lines=30> */
[----:B------:R-:W-:Y:S02]  /*0e20*/  IMAD.MOV.U32 R52, RZ, RZ, 0x7f800000 ;  /* 0x7f800000ff347424 */ /* 0x000fe400078e00ff */
[----:B------:R-:W-:-:S04]  /*0e30*/  FFMA R48, R48, R53, R48 ;  /* 0x0000003530307223 */ /* 0x000fc80000000030 */
[----:B------:R-:W-:-:S03]  /*0e40*/  FFMA R48, R49, 0.69314718246459960938, R48 ;  /* 0x3f31721831307823 */ /* 0x000fc60000000030 */
[C---:B------:R-:W-:Y:S01]  /*0e50*/  @P5 FFMA R48, R7.reuse, R52, +INF ;  /* 0x7f80000007305423 */ /* 0x040fe20000000034 */
[----:B------:R-:W-:-:S04]  /*0e60*/  FSETP.NEU.AND P5, PT, R7, RZ, PT ;  /* 0x000000ff0700720b */ /* 0x000fc80003fad000 */
[----:B------:R-:W-:Y:S01]  /*0e70*/  FSEL R7, R48, -INF , P5 ;  /* 0xff80000030077808 */ /* 0x000fe20002800000 */
[----:B------:R-:W-:-:S03]  /*0e80*/  HFMA2 R48, -RZ, RZ, 0, 5.9604644775390625e-08 ;  /* 0x00000001ff307431 */ /* 0x000fc600000001ff */
[----:B------:R-:W-:Y:S02]  /*0e90*/  FSETP.NE.AND P5, PT, |R7|, +INF , PT ;  /* 0x7f8000000700780b */ /* 0x000fe40003fa5200 */
[----:B------:R-:W-:-:S11]  /*0ea0*/  PRMT R51, R51, 0x5410, R48 ;  /* 0x0000541033337816 */ /* 0x000fd60000000030 */
[----:B------:R-:W-:Y:S01]  /*0eb0*/  @P5 PRMT R51, R51, 0x5410, R51 ;  /* 0x0000541033335816 */ /* 0x000fe20000000033 */
[----:B------:R-:W-:-:S07]  /*0ec0*/  @P5 FADD R50, R50, R7 ;  /* 0x0000000732325221 */ /* 0x000fce0000000000 */
.L_x_128:
[----:B------:R-:W-:Y:S05]  /*0ed0*/  BSYNC.RECONVERGENT B2 ;  /* 0x0000000000027941 */ /* 0x000fea0003800200 */
.L_x_127:
        /* <DEDUP_REMOVED lines=10> */
[----:B------:R-:W0:Y:S01]  /*0f80*/  LDG.E.CONSTANT R9, desc[UR10][R48.64] ;  /* 0x0000000a30097981 */ /* 0x000e22000c1e9900 */
[----:B------:R-:W-:Y:S01]  /*0f90*/  HFMA2 R53, -RZ, RZ, 3.7421875, 0 ;  /* 0x437c0000ff357431 */ /* 0x000fe200000001ff */
[----:B------:R-:W-:Y:S01]  /*0fa0*/  MOV R10, 0x3bbb989d ;  /* 0x3bbb989d000a7802 */ /* 0x000fe20000000f00 */
        /* <DEDUP_REMOVED lines=8> */
[----:B0-----:R-:W-:Y:S01]  /*1030*/  FFMA R10, R10, -R53, 1 ;  /* 0x3f8000000a0a7423 */ /* 0x001fe20000000835 */
[----:B------:R-:W-:-:S04]  /*1040*/  MOV R53, 0x3e055027 ;  /* 0x3e05502700357802 */ /* 0x000fc80000000f00 */
[----:B------:R-:W-:-:S04]  /*1050*/  FSETP.GEU.AND P5, PT, R10, 1.175494350822287508e-38, PT ;  /* 0x008000000a00780b */ /* 0x000fc80003fae000 */
[----:B------:R-:W-:-:S09]  /*1060*/  FSEL R52, RZ, -23, P5 ;  /* 0xc1b80000ff347808 */ /* 0x000fd20002800000 */
[----:B------:R-:W-:-:S05]  /*1070*/  @!P5 FMUL R10, R10, 8388608 ;  /* 0x4b0000000a0ad820 */ /* 0x000fca0000400000 */
[C---:B------:R-:W-:Y:S02]  /*1080*/  IADD3 R49, PT, PT, R10.reuse, -0x3f2aaaab, RZ ;  /* 0xc0d555550a317810 */ /* 0x040fe40007ffe0ff */
[----:B------:R-:W-:Y:S02]  /*1090*/  ISETP.GT.U32.AND P5, PT, R10, 0x7f7fffff, PT ;  /* 0x7f7fffff0a00780c */ /* 0x000fe40003fa4070 */
[----:B------:R-:W-:-:S04]  /*10a0*/  LOP3.LUT R49, R49, 0xff800000, RZ, 0xc0, !PT ;  /* 0xff80000031317812 */ /* 0x000fc800078ec0ff */
[-C--:B------:R-:W-:Y:S02]  /*10b0*/  IADD3 R48, PT, PT, R10, -R49.reuse, RZ ;  /* 0x800000310a307210 */ /* 0x080fe40007ffe0ff */
[----:B------:R-:W-:-:S03]  /*10c0*/  I2FP.F32.S32 R49, R49 ;  /* 0x0000003100317245 */ /* 0x000fc60000201400 */
[----:B------:R-:W-:Y:S02]  /*10d0*/  FADD R48, R48, -1 ;  /* 0xbf80000030307421 */ /* 0x000fe40000000000 */
[----:B------:R-:W-:Y:S02]  /*10e0*/  FFMA R49, R49, 1.1920928955078125e-07, R52 ;  /* 0x3400000031317823 */ /* 0x000fe40000000034 */
        /* <DEDUP_REMOVED lines=10> */
[----:B------:R-:W-:-:S03]  /*1190*/  MOV R53, 0x7f800000 ;  /* 0x7f80000000357802 */ /* 0x000fc60000000f00 */
[----:B------:R-:W-:Y:S02]  /*11a0*/  FFMA R48, R49, 0.69314718246459960938, R48 ;  /* 0x3f31721831307823 */ /* 0x000fe40000000030 */
        /* <DEDUP_REMOVED lines=8> */
.L_x_130:
[----:B------:R-:W-:Y:S05]  /*1230*/  BSYNC.RECONVERGENT B2 ;  /* 0x0000000000027941 */ /* 0x000fea0003800200 */
.L_x_129:
        /* <DEDUP_REMOVED lines=11> */
[----:B------:R-:W-:Y:S01]  /*12f0*/  IMAD.MOV.U32 R13, RZ, RZ, 0x3bbb989d ;  /* 0x3bbb989dff0d7424 */ /* 0x000fe200078e00ff */
[----:B------:R-:W-:Y:S01]  /*1300*/  MOV R52, 0x437c0000 ;  /* 0x437c000000347802 */ /* 0x000fe20000000f00 */
[----:B-1----:R-:W-:Y:S02]  /*1310*/  HFMA2 R49, -RZ, RZ, 1.5048828125, 33.21875 ;  /* 0x3e055027ff317431 */ /* 0x002fe400000001ff */
        /* <DEDUP_REMOVED lines=39> */
.L_x_132:
[----:B------:R-:W-:Y:S05]  /*1590*/  BSYNC.RECONVERGENT B2 ;  /* 0x0000000000027941 */ /* 0x000fea0003800200 */
.L_x_131:
        /* <DEDUP_REMOVED lines=17> */
[----:B------:R-:W-:-:S03]  /*16b0*/  IMAD.SHL.U32 R16, R16, 0x800000, RZ ;  /* 0x0080000010107824 */ /* 0x000fc600078e00ff */
        /* <DEDUP_REMOVED lines=35> */
.L_x_134:
[----:B------:R-:W-:Y:S05]  /*18f0*/  BSYNC.RECONVERGENT B2 ;  /* 0x0000000000027941 */ /* 0x000fea0003800200 */
.L_x_133:
[----:B------:R-:W-:Y:S01]  /*1900*/  ISETP.GE.AND P5, PT, R46, 0x6, PT ;  /* 0x000000062e00780c */ /* 0x000fe20003fa6270 */
[----:B------:R-:W-:Y:S01]  /*1910*/  BSSY.RECONVERGENT B2, `(.L_x_135) ;  /* 0x0000035000027945 */ /* 0x000fe20003800200 */
[----:B------:R-:W-:-:S11]  /*1920*/  PRMT R51, R51, 0x5410, R51 ;  /* 0x0000541033337816 */ /* 0x000fd60000000033 */
        /* <DEDUP_REMOVED lines=24> */
[----:B------:R-:W-:-:S05]  /*1ab0*/  LOP3.LUT R52, R52, 0xff800000, RZ, 0xc0, !PT ;  /* 0xff80000034347812 */ /* 0x000fca00078ec0ff */
[----:B------:R-:W-:Y:S01]  /*1ac0*/  IMAD.IADD R48, R19, 0x1, -R52 ;  /* 0x0000000113307824 */ /* 0x000fe200078e0a34 */
        /* <DEDUP_REMOVED lines=23> */
[----:B------:R-:W-:Y:S01]  /*1c40*/  @P6 FADD R50, R50, R19 ;  /* 0x0000001332326221 */ /* 0x000fe20000000000 */
[----:B------:R-:W-:-:S07]  /*1c50*/  @P6 PRMT R51, R51, 0x5410, R51 ;  /* 0x0000541033336816 */ /* 0x000fce0000000033 */
.L_x_136:
[----:B------:R-:W-:Y:S05]  /*1c60*/  BSYNC.RECONVERGENT B2 ;  /* 0x0000000000027941 */ /* 0x000fea0003800200 */
.L_x_135:
        /* <DEDUP_REMOVED lines=49> */
[----:B------:R-:W-:-:S03]  /*1f80*/  IMAD.MOV.U32 R48, RZ, RZ, 0x1 ;  /* 0x00000001ff307424 */ /* 0x000fc600078e00ff */
[----:B------:R-:W-:Y:S02]  /*1f90*/  FSETP.NE.AND P6, PT, |R22|, +INF , PT ;  /* 0x7f8000001600780b */ /* 0x000fe40003fc5200 */
[----:B------:R-:W-:-:S11]  /*1fa0*/  PRMT R51, R48, 0x7610, R51 ;  /* 0x0000761030337816 */ /* 0x000fd60000000033 */
[----:B------:R-:W-:Y:S01]  /*1fb0*/  @P6 FADD R50, R50, R22 ;  /* 0x0000001632326221 */ /* 0x000fe20000000000 */
[----:B------:R-:W-:-:S07]  /*1fc0*/  @P6 PRMT R51, R51, 0x7632, R51 ;  /* 0x0000763233336816 */ /* 0x000fce0000000033 */
.L_x_138:
[----:B------:R-:W-:Y:S05]  /*1fd0*/  BSYNC.RECONVERGENT B2 ;  /* 0x0000000000027941 */ /* 0x000fea0003800200 */
.L_x_137:
        /* <DEDUP_REMOVED lines=12> */
[----:B------:R-:W-:Y:S01]  /*20a0*/  HFMA2 R25, -RZ, RZ, 0.96630859375, -0.0022525787353515625 ;  /* 0x3bbb989dff197431 */ /* 0x000fe200000001ff */
        /* <DEDUP_REMOVED lines=41> */
.L_x_140:
[----:B------:R-:W-:Y:S05]  /*2340*/  BSYNC.RECONVERGENT B2 ;  /* 0x0000000000027941 */ /* 0x000fea0003800200 */
.L_x_139:
        /* <DEDUP_REMOVED lines=54> */
.L_x_142:
[----:B------:R-:W-:Y:S05]  /*26b0*/  BSYNC.RECONVERGENT B2 ;  /* 0x0000000000027941 */ /* 0x000fea0003800200 */
.L_x_141:
        /* <DEDUP_REMOVED lines=13> */
[----:B------:R-:W-:Y:S01]  /*2790*/  MOV R33, 0x3bbb989d ;  /* 0x3bbb989d00217802 */ /* 0x000fe20000000f00 */
[----:B-1----:R-:W-:Y:S02]  /*27a0*/  IMAD.MOV.U32 R49, RZ, RZ, 0x3e055027 ;  /* 0x3e055027ff317424 */ /* 0x002fe400078e00ff */
        /* <DEDUP_REMOVED lines=39> */
.L_x_144:
[----:B------:R-:W-:Y:S05]  /*2a20*/  BSYNC.RECONVERGENT B2 ;  /* 0x0000000000027941 */ /* 0x000fea0003800200 */
.L_x_143:
        /* <DEDUP_REMOVED lines=54> */
.L_x_146:
[----:B------:R-:W-:Y:S05]  /*2d90*/  BSYNC.RECONVERGENT B2 ;  /* 0x0000000000027941 */ /* 0x000fea0003800200 */
.L_x_145:
        /* <DEDUP_REMOVED lines=23> */
[----:B0-----:R-:W-:-:S05]  /*2f10*/  FFMA R30, R30, -R31, 1 ;  /* 0x3f8000001e1e7423 */ /* 0x001fca000000081f */
[----:B------:R-:W-:-:S04]  /*2f20*/  FSETP.GEU.AND P6, PT, R30, 1.175494350822287508e-38, PT ;  /* 0x008000001e00780b */ /* 0x000fc80003fce000 */
[----:B------:R-:W-:-:S09]  /*2f30*/  FSEL R31, RZ, -23, P6 ;  /* 0xc1b80000ff1f7808 */ /* 0x000fd20003000000 */
[----:B------:R-:W-:-:S05]  /*2f40*/  @!P6 FMUL R30, R30, 8388608 ;  /* 0x4b0000001e1ee820 */ /* 0x000fca0000400000 */
[C---:B------:R-:W-:Y:S02]  /*2f50*/  IADD3 R39, PT, PT, R30.reuse, -0x3f2aaaab, RZ ;  /* 0xc0d555551e277810 */ /* 0x040fe40007ffe0ff */
[----:B------:R-:W-:Y:S02]  /*2f60*/  ISETP.GT.U32.AND P6, PT, R30, 0x7f7fffff, PT ;  /* 0x7f7fffff1e00780c */ /* 0x000fe40003fc4070 */
        /* <DEDUP_REMOVED lines=11> */
[----:B------:R-:W-:-:S03]  /*3020*/  I2FP.F32.S32 R48, R39 ;  /* 0x0000002700307245 */ /* 0x000fc60000201400 */
[C---:B------:R-:W-:Y:S02]  /*3030*/  FMUL R52, R47.reuse, R52 ;  /* 0x000000342f347220 */ /* 0x040fe40000400000 */
[----:B------:R-:W-:Y:S01]  /*3040*/  FFMA R31, R48, 1.1920928955078125e-07, R31 ;  /* 0x34000000301f7823 */ /* 0x000fe2000000001f */
[----:B------:R-:W-:Y:S02]  /*3050*/  HFMA2 R48, -RZ, RZ, 0, 5.9604644775390625e-08 ;  /* 0x00000001ff307431 */ /* 0x000fe400000001ff */
[----:B------:R-:W-:Y:S01]  /*3060*/  FFMA R52, R47, R52, R47 ;  /* 0x000000342f347223 */ /* 0x000fe2000000002f */
[----:B------:R-:W-:-:S03]  /*3070*/  MOV R47, 0x7f800000 ;  /* 0x7f800000002f7802 */ /* 0x000fc60000000f00 */
[----:B------:R-:W-:Y:S02]  /*3080*/  FFMA R39, R31, 0.69314718246459960938, R52 ;  /* 0x3f3172181f277823 */ /* 0x000fe40000000034 */
[C---:B------:R-:W-:Y:S01]  /*3090*/  @P6 FFMA R39, R30.reuse, R47, +INF ;  /* 0x7f8000001e276423 */ /* 0x040fe2000000002f */
[----:B------:R-:W-:-:S04]  /*30a0*/  FSETP.NEU.AND P6, PT, R30, RZ, PT ;  /* 0x000000ff1e00720b */ /* 0x000fc80003fcd000 */
[----:B------:R-:W-:-:S04]  /*30b0*/  FSEL R39, R39, -INF , P6 ;  /* 0xff80000027277808 */ /* 0x000fc80003000000 */
[----:B------:R-:W-:-:S13]  /*30c0*/  FSETP.NE.AND P6, PT, |R39|, +INF , PT ;  /* 0x7f8000002700780b */ /* 0x000fda0003fc5200 */
[----:B------:R-:W-:Y:S01]  /*30d0*/  @P6 FADD R50, R50, R39 ;  /* 0x0000002732326221 */ /* 0x000fe20000000000 */
[----:B------:R-:W-:-:S07]  /*30e0*/  @P6 PRMT R48, R51, 0x7610, R48 ;  /* 0x0000761033306816 */ /* 0x000fce0000000030 */
.L_x_148:
[----:B------:R-:W-:Y:S05]  /*30f0*/  BSYNC.RECONVERGENT B2 ;  /* 0x0000000000027941 */ /* 0x000fea0003800200 */
.L_x_147:
[----:B------:R-:W0:Y:S01]  /*3100*/  LDCU UR4, c[0x0][0x3a0] ;  /* 0x00007400ff0477ac */ /* 0x000e220008000800 */
[----:B------:R-:W-:Y:S01]  /*3110*/  MOV R47, RZ ;  /* 0x000000ff002f7202 */ /* 0x000fe20000000f00 */
[----:B0-----:R-:W-:-:S09]  /*3120*/  UISETP.GT.AND UP0, UPT, UR4, URZ, UPT ;  /* 0x000000ff0400728c */ /* 0x001fd2000bf04270 */
[----:B------:R-:W-:Y:S05]  /*3130*/  BRA.U !UP0, `(.L_x_149) ;  /* 0x0000000908547547 */ /* 0x000fea000b800000 */
[----:B------:R-:W-:Y:S01]  /*3140*/  UISETP.GE.U32.AND UP0, UPT, UR4, 0xa, UPT ;  /* 0x0000000a0400788c */ /* 0x000fe2000bf06070 */
[----:B------:R-:W-:Y:S02]  /*3150*/  HFMA2 R47, -RZ, RZ, 0, 0 ;  /* 0x00000000ff2f7431 */ /* 0x000fe400000001ff */
[----:B------:R-:W-:Y:S01]  /*3160*/  IMAD R49, R44, UR4, RZ ;  /* 0x000000042c317c24 */ /* 0x000fe2000f8e02ff */
[----:B------:R-:W-:-:S05]  /*3170*/  UMOV UR4, URZ ;  /* 0x000000ff00047c82 */ /* 0x000fca0008000000 */
[----:B------:R-:W-:Y:S05]  /*3180*/  BRA.U !UP0, `(.L_x_150) ;  /* 0x0000000108c87547 */ /* 0x000fea000b800000 */
[----:B------:R-:W-:Y:S01]  /*3190*/  MOV R47, RZ ;  /* 0x000000ff002f7202 */ /* 0x000fe20000000f00 */
[----:B------:R-:W0:Y:S01]  /*31a0*/  LDCU.64 UR16, c[0x0][0x3b8] ;  /* 0x00007700ff1077ac */ /* 0x000e220008000a00 */
[----:B------:R-:W1:Y:S01]  /*31b0*/  LDCU.64 UR18, c[0x0][0x398] ;  /* 0x00007300ff1277ac */ /* 0x000e620008000a00 */
[----:B------:R-:W-:-:S05]  /*31c0*/  UMOV UR4, URZ ;  /* 0x000000ff00047c82 */ /* 0x000fca0008000000 */
.L_x_151:
[----:B------:R-:W-:Y:S01]  /*31d0*/  USHF.R.S32.HI UR7, URZ, 0x1f, UR6 ;  /* 0x0000001fff077899 */ /* 0x000fe20008011406 */
[----:B------:R-:W-:Y:S01]  /*31e0*/  SHF.R.S32.HI R31, RZ, 0x1f, R49 ;  /* 0x0000001fff1f7819 */ /* 0x000fe20000011431 */
[----:B------:R-:W-:Y:S02]  /*31f0*/  UIADD3 UR5, UP0, UPT, UR6, UR4, URZ ;  /* 0x0000000406057290 */ /* 0x000fe4000ff1e0ff */
[----:B------:R-:W-:Y:S02]  /*3200*/  IADD3 R30, P6, PT, R49, UR4, RZ ;  /* 0x00000004311e7c10 */ /* 0x000fe4000ffde0ff */
[----:B------:R-:W-:Y:S02]  /*3210*/  UIADD3.X UR7, UPT, UPT, URZ, UR7, URZ, UP0, !UPT ;  /* 0x00000007ff077290 */ /* 0x000fe400087fe4ff */
[----:B-1----:R-:W-:Y:S01]  /*3220*/  ULEA UR8, UP0, UR5, UR18, 0x2 ;  /* 0x0000001205087291 */ /* 0x002fe2000f8010ff */
[----:B------:R-:W-:Y:S01]  /*3230*/  IMAD.X R31, RZ, RZ, R31, P6 ;  /* 0x000000ffff1f7224 */ /* 0x000fe200030e061f */
[----:B0-----:R-:W-:-:S02]  /*3240*/  LEA R52, P6, R30, UR16, 0x2 ;  /* 0x000000101e347c11 */ /* 0x001fc4000f8c10ff */
[----:B------:R-:W-:Y:S02]  /*3250*/  ULEA.HI.X UR7, UR5, UR19, UR7, 0x2, UP0 ;  /* 0x0000001305077291 */ /* 0x000fe400080f1407 */
[----:B------:R-:W-:Y:S02]  /*3260*/  LEA.HI.X R53, R30, UR17, R31, 0x2, P6 ;  /* 0x000000111e357c11 */ /* 0x000fe4000b0f141f */
[----:B------:R-:W-:Y:S02]  /*3270*/  MOV R30, UR8 ;  /* 0x00000008001e7c02 */ /* 0x000fe40008000f00 */
[----:B------:R-:W-:Y:S01]  /*3280*/  MOV R31, UR7 ;  /* 0x00000007001f7c02 */ /* 0x000fe20008000f00 */
[----:B------:R-:W2:Y:S04]  /*3290*/  LDG.E.CONSTANT R54, desc[UR10][R52.64] ;  /* 0x0000000a34367981 */ /* 0x000ea8000c1e9900 */
[----:B------:R-:W2:Y:S04]  /*32a0*/  LDG.E.CONSTANT R51, desc[UR10][R30.64] ;  /* 0x0000000a1e337981 */ /* 0x000ea8000c1e9900 */
[----:B------:R-:W3:Y:S04]  /*32b0*/  LDG.E.CONSTANT R56, desc[UR10][R52.64+0x4] ;  /* 0x0000040a34387981 */ /* 0x000ee8000c1e9900 */
[----:B------:R-:W3:Y:S04]  /*32c0*/  LDG.E.CONSTANT R55, desc[UR10][R30.64+0x4] ;  /* 0x0000040a1e377981 */ /* 0x000ee8000c1e9900 */
[----:B------:R-:W4:Y:S04]  /*32d0*/  LDG.E.CONSTANT R58, desc[UR10][R52.64+0x8] ;  /* 0x0000080a343a7981 */ /* 0x000f28000c1e9900 */
[----:B------:R-:W4:Y:S04]  /*32e0*/  LDG.E.CONSTANT R57, desc[UR10][R30.64+0x8] ;  /* 0x0000080a1e397981 */ /* 0x000f28000c1e9900 */
[----:B------:R-:W5:Y:S04]  /*32f0*/  LDG.E.CONSTANT R60, desc[UR10][R52.64+0x24] ;  /* 0x0000240a343c7981 */ /* 0x000f68000c1e9900 */
[----:B------:R-:W5:Y:S01]  /*3300*/  LDG.E.CONSTANT R59, desc[UR10][R30.64+0x24] ;  /* 0x0000240a1e3b7981 */ /* 0x000f62000c1e9900 */
[----:B--2---:R-:W-:-:S03]  /*3310*/  FFMA R51, R54, R51, R47 ;  /* 0x0000003336337223 */ /* 0x004fc6000000002f */
[----:B------:R-:W2:Y:S04]  /*3320*/  LDG.E.CONSTANT R54, desc[UR10][R52.64+0xc] ;  /* 0x00000c0a34367981 */ /* 0x000ea8000c1e9900 */
[----:B------:R-:W2:Y:S01]  /*3330*/  LDG.E.CONSTANT R47, desc[UR10][R30.64+0xc] ;  /* 0x00000c0a1e2f7981 */ /* 0x000ea2000c1e9900 */
[----:B---3--:R-:W-:-:S03]  /*3340*/  FFMA R51, R56, R55, R51 ;  /* 0x0000003738337223 */ /* 0x008fc60000000033 */
[----:B------:R-:W3:Y:S04]  /*3350*/  LDG.E.CONSTANT R56, desc[UR10][R52.64+0x10] ;  /* 0x0000100a34387981 */ /* 0x000ee8000c1e9900 */
[----:B------:R-:W3:Y:S01]  /*3360*/  LDG.E.CONSTANT R55, desc[UR10][R30.64+0x10] ;  /* 0x0000100a1e377981 */ /* 0x000ee2000c1e9900 */
[----:B----4-:R-:W-:-:S03]  /*3370*/  FFMA R51, R58, R57, R51 ;  /* 0x000000393a337223 */ /* 0x010fc60000000033 */
[----:B------:R-:W4:Y:S04]  /*3380*/  LDG.E.CONSTANT R58, desc[UR10][R52.64+0x14] ;  /* 0x0000140a343a7981 */ /* 0x000f28000c1e9900 */
[----:B------:R-:W4:Y:S01]  /*3390*/  LDG.E.CONSTANT R57, desc[UR10][R30.64+0x14] ;  /* 0x0000140a1e397981 */ /* 0x000f22000c1e9900 */
        /* <DEDUP_REMOVED lines=9> */
[----:B------:R-:W-:-:S06]  /*3430*/  UIADD3 UR4, UPT, UPT, UR4, 0xa, URZ ;  /* 0x0000000a04047890 */ /* 0x000fcc000fffe0ff */
[----:B------:R-:W-:Y:S01]  /*3440*/  ISETP.NE.AND P6, PT, R0, UR4, PT ;  /* 0x0000000400007c0c */ /* 0x000fe2000bfc5270 */
[----:B--2---:R-:W-:-:S04]  /*3450*/  FFMA R51, R54, R51, R57 ;  /* 0x0000003336337223 */ /* 0x004fc80000000039 */
[----:B---3--:R-:W-:-:S04]  /*3460*/  FFMA R56, R56, R55, R51 ;  /* 0x0000003738387223 */ /* 0x008fc80000000033 */
[----:B----4-:R-:W-:-:S04]  /*3470*/  FFMA R47, R47, R58, R56 ;  /* 0x0000003a2f2f7223 */ /* 0x010fc80000000038 */
[----:B-----5:R-:W-:Y:S01]  /*3480*/  FFMA R47, R60, R59, R47 ;  /* 0x0000003b3c2f7223 */ /* 0x020fe2000000002f */
[----:B------:R-:W-:Y:S06]  /*3490*/  @P6 BRA `(.L_x_151) ;  /* 0xfffffffc004c6947 */ /* 0x000fec000383ffff */
[----:B------:R-:W-:-:S15]  /*34a0*/  R2UR UR4, R0 ;  /* 0x00000000000472ca */ /* 0x000fde00000e0000 */
.L_x_150:
[----:B------:R-:W0:Y:S02]  /*34b0*/  LDCU UR5, c[0x0][0x3a0] ;  /* 0x00007400ff0577ac */ /* 0x000e240008000800 */
[----:B0-----:R-:W-:-:S04]  /*34c0*/  UIADD3 UR5, UPT, UPT, UR5, -0x1, URZ ;  /* 0xffffffff05057890 */ /* 0x001fc8000fffe0ff */
[----:B------:R-:W-:-:S04]  /*34d0*/  UIMAD.WIDE.U32 UR8, UR5, -0x33333333, URZ ;  /* 0xcccccccd050878a5 */ /* 0x000fc8000f8e00ff */
[----:B------:R-:W-:-:S04]  /*34e0*/  USHF.R.U32.HI UR9, URZ, 0x3, UR9 ;  /* 0x00000003ff097899 */ /* 0x000fc80008011609 */
[----:B------:R-:W-:-:S04]  /*34f0*/  UIMAD UR9, UR9, -0xa, UR5 ;  /* 0xfffffff6090978a4 */ /* 0x000fc8000f8e0205 */
[----:B------:R-:W-:-:S04]  /*3500*/  UIADD3 UR9, UPT, UPT, UR9, 0x1, URZ ;  /* 0x0000000109097890 */ /* 0x000fc8000fffe0ff */
[----:B------:R-:W-:-:S09]  /*3510*/  UISETP.NE.AND UP0, UPT, UR9, 0xa, UPT ;  /* 0x0000000a0900788c */ /* 0x000fd2000bf05270 */
[----:B------:R-:W-:Y:S05]  /*3520*/  BRA.U !UP0, `(.L_x_149) ;  /* 0x0000000508587547 */ /* 0x000fea000b800000 */
[----:B------:R-:W0:Y:S01]  /*3530*/  LDCU.64 UR18, c[0x0][0x3b8] ;  /* 0x00007700ff1277ac */ /* 0x000e220008000a00 */
[----:B------:R-:W1:Y:S01]  /*3540*/  LDCU.64 UR20, c[0x0][0x398] ;  /* 0x00007300ff1477ac */ /* 0x000e620008000a00 */
[----:B------:R-:W-:-:S05]  /*3550*/  UMOV UR5, URZ ;  /* 0x000000ff00057c82 */ /* 0x000fca0008000000 */
.L_x_152:
[----:B------:R-:W-:Y:S01]  /*3560*/  USHF.R.S32.HI UR7, URZ, 0x1f, UR6 ;  /* 0x0000001fff077899 */ /* 0x000fe20008011406 */
[----:B------:R-:W-:Y:S01]  /*3570*/  SHF.R.S32.HI R31, RZ, 0x1f, R49 ;  /* 0x0000001fff1f7819 */ /* 0x000fe20000011431 */
[----:B------:R-:W-:Y:S02]  /*3580*/  UIADD3 UR8, UP0, UPT, UR6, UR4, URZ ;  /* 0x0000000406087290 */ /* 0x000fe4000ff1e0ff */
[----:B------:R-:W-:Y:S02]  /*3590*/  IADD3 R30, P6, PT, R49, UR4, RZ ;  /* 0x00000004311e7c10 */ /* 0x000fe4000ffde0ff */
[----:B------:R-:W-:Y:S02]  /*35a0*/  UIADD3.X UR7, UPT, UPT, URZ, UR7, URZ, UP0, !UPT ;  /* 0x00000007ff077290 */ /* 0x000fe400087fe4ff */
[----:B------:R-:W-:Y:S01]  /*35b0*/  IADD3.X R31, PT, PT, RZ, R31, RZ, P6, !PT ;  /* 0x0000001fff1f7210 */ /* 0x000fe200037fe4ff */
[----:B-1----:R-:W-:Y:S01]  /*35c0*/  ULEA UR16, UP0, UR8, UR20, 0x2 ;  /* 0x0000001408107291 */ /* 0x002fe2000f8010ff */
[----:B0-----:R-:W-:-:S03]  /*35d0*/  LEA R52, P6, R30, UR18, 0x2 ;  /* 0x000000121e347c11 */ /* 0x001fc6000f8c10ff */
[----:B------:R-:W-:Y:S01]  /*35e0*/  ULEA.HI.X UR17, UR8, UR21, UR7, 0x2, UP0 ;  /* 0x0000001508117291 */ /* 0x000fe200080f1407 */
[----:B------:R-:W-:Y:S02]  /*35f0*/  LEA.HI.X R53, R30, UR19, R31, 0x2, P6 ;  /* 0x000000131e357c11 */ /* 0x000fe4000b0f141f */
[----:B------:R-:W-:-:S03]  /*3600*/  MOV R30, UR16 ;  /* 0x00000010001e7c02 */ /* 0x000fc60008000f00 */
[----:B------:R-:W-:Y:S01]  /*3610*/  MOV R31, UR17 ;  /* 0x00000011001f7c02 */ /* 0x000fe20008000f00 */
[----:B------:R-:W2:Y:S04]  /*3620*/  LDG.E.CONSTANT R54, desc[UR10][R52.64] ;  /* 0x0000000a34367981 */ /* 0x000ea8000c1e9900 */
        /* <DEDUP_REMOVED lines=22> */
[----:B------:R-:W-:Y:S01]  /*3790*/  IMAD.U32 R31, RZ, RZ, UR17 ;  /* 0x00000011ff1f7e24 */ /* 0x000fe2000f8e00ff */
        /* <DEDUP_REMOVED lines=47> */
.L_x_149:
[----:B------:R-:W-:Y:S04]  /*3a90*/  BSSY.RECONVERGENT B2, `(.L_x_153) ;  /* 0x0000020000027945 */ /* 0x000fe80003800200 */
[----:B------:R-:W-:Y:S05]  /*3aa0*/  @!P0 BRA `(.L_x_154) ;  /* 0x0000000000788947 */ /* 0x000fea0003800000 */
[----:B------:R-:W-:Y:S01]  /*3ab0*/  PRMT R30, R48, 0x9910, RZ ;  /* 0x00009910301e7816 */ /* 0x000fe200000000ff */
[----:B------:R-:W-:Y:S01]  /*3ac0*/  BSSY.RECONVERGENT B3, `(.L_x_155) ;  /* 0x0000012000037945 */ /* 0x000fe20003800200 */
[----:B------:R-:W-:Y:S02]  /*3ad0*/  IMAD.MOV.U32 R49, RZ, RZ, RZ ;  /* 0x000000ffff317224 */ /* 0x000fe400078e00ff */
[----:B------:R-:W-:-:S13]  /*3ae0*/  ISETP.NE.AND P0, PT, R30, RZ, PT ;  /* 0x000000ff1e00720c */ /* 0x000fda0003f05270 */
[----:B------:R-:W-:Y:S05]  /*3af0*/  @P0 BRA `(.L_x_156) ;  /* 0x0000000000380947 */ /* 0x000fea0003800000 */
[----:B------:R-:W-:Y:S01]  /*3b00*/  FADD R31, -R4, R50 ;  /* 0x00000032041f7221 */ /* 0x000fe20000000100 */
[----:B------:R-:W-:-:S03]  /*3b10*/  MOV R52, 0x437c0000 ;  /* 0x437c000000347802 */ /* 0x000fc60000000f00 */
[----:B------:R-:W-:Y:S01]  /*3b20*/  FADD R30, R42, R31 ;  /* 0x0000001f2a1e7221 */ /* 0x000fe20000000000 */
[----:B------:R-:W-:-:S03]  /*3b30*/  HFMA2 R31, -RZ, RZ, 0.96630859375, -0.0022525787353515625 ;  /* 0x3bbb989dff1f7431 */ /* 0x000fc600000001ff */
[----:B------:R-:W-:-:S04]  /*3b40*/  FADD R30, R3, R30 ;  /* 0x0000001e031e7221 */ /* 0x000fc80000000000 */
[----:B------:R-:W-:-:S04]  /*3b50*/  FFMA.SAT R31, R30, R31, 0.5 ;  /* 0x3f0000001e1f7423 */ /* 0x000fc8000000201f */
[----:B------:R-:W-:-:S04]  /*3b60*/  FFMA.RM R31, R31, R52, 12582913 ;  /* 0x4b4000011f1f7423 */ /* 0x000fc80000004034 */
[C---:B------:R-:W-:Y:S01]  /*3b70*/  FADD R49, R31.reuse, -12583039 ;  /* 0xcb40007f1f317421 */ /* 0x040fe20000000000 */
[----:B------:R-:W-:-:S03]  /*3b80*/  SHF.L.U32 R31, R31, 0x17, RZ ;  /* 0x000000171f1f7819 */ /* 0x000fc600000006ff */
[----:B------:R-:W-:-:S04]  /*3b90*/  FFMA R49, R30, 1.4426950216293334961, -R49 ;  /* 0x3fb8aa3b1e317823 */ /* 0x000fc80000000831 */
[----:B------:R-:W-:-:S06]  /*3ba0*/  FFMA R30, R30, 1.925963033500011079e-08, R49 ;  /* 0x32a570601e1e7823 */ /* 0x000fcc0000000031 */
[----:B------:R-:W0:Y:S02]  /*3bb0*/  MUFU.EX2 R30, R30 ;  /* 0x0000001e001e7308 */ /* 0x000e240000000800 */
[----:B0-----:R-:W-:-:S04]  /*3bc0*/  FMUL R52, R31, R30 ;  /* 0x0000001e1f347220 */ /* 0x001fc80000400000 */
[----:B------:R-:W-:-:S07]  /*3bd0*/  FMUL R49, R52, R47 ;  /* 0x0000002f34317220 */ /* 0x000fce0000400000 */
.L_x_156:
[----:B------:R-:W-:Y:S05]  /*3be0*/  BSYNC.RECONVERGENT B3 ;  /* 0x0000000000037941 */ /* 0x000fea0003800200 */
.L_x_155:
[----:B------:R-:W0:Y:S01]  /*3bf0*/  S2UR UR5, SR_CgaCtaId ;  /* 0x00000000000579c3 */ /* 0x000e220000008800 */
[----:B------:R-:W-:Y:S01]  /*3c00*/  PRMT R30, R2, 0x9910, RZ ;  /* 0x00009910021e7816 */ /* 0x000fe200000000ff */
[----:B------:R-:W-:-:S04]  /*3c10*/  UMOV UR4, 0x400 ;  /* 0x0000040000047882 */ /* 0x000fc80000000000 */
[----:B------:R-:W-:Y:S01]  /*3c20*/  IMAD R30, R30, UR13, R43 ;  /* 0x0000000d1e1e7c24 */ /* 0x000fe2000f8e022b */
[----:B0-----:R-:W-:-:S06]  /*3c30*/  ULEA UR4, UR5, UR4, 0x18 ;  /* 0x0000000405047291 */ /* 0x001fcc000f8ec0ff */
[----:B------:R-:W-:-:S07]  /*3c40*/  LEA R51, R30, UR4, 0x2 ;  /* 0x000000041e337c11 */ /* 0x000fce000f8e10ff */
.L_x_157:
[----:B------:R-:W0:Y:S02]  /*3c50*/  LDS R30, [R51] ;  /* 0x00000000331e7984 */ /* 0x000e240000000800 */
[----:B0-----:R-:W-:-:S05]  /*3c60*/  FADD R31, R49, R30 ;  /* 0x0000001e311f7221 */ /* 0x001fca0000000000 */
[----:B------:R-:W0:Y:S02]  /*3c70*/  ATOMS.CAST.SPIN P0, [R51], R30, R31 ;  /* 0x0000001e3300758d */ /* 0x000e24000180001f */
[----:B0-----:R-:W-:Y:S05]  /*3c80*/  @!P0 BRA `(.L_x_157) ;  /* 0xfffffffc00f08947 */ /* 0x001fea000383ffff */
.L_x_154:
[----:B------:R-:W-:Y:S05]  /*3c90*/  BSYNC.RECONVERGENT B2 ;  /* 0x0000000000027941 */ /* 0x000fea0003800200 */
.L_x_153:
[----:B------:R-:W-:Y:S04]  /*3ca0*/  BSSY.RECONVERGENT B2, `(.L_x_158) ;  /* 0x0000020000027945 */ /* 0x000fe80003800200 */
[----:B------:R-:W-:Y:S05]  /*3cb0*/  @!P1 BRA `(.L_x_159) ;  /* 0x0000000000789947 */ /* 0x000fea0003800000 */
[----:B------:R-:W-:Y:S01]  /*3cc0*/  PRMT R30, R48, 0x9910, RZ ;  /* 0x00009910301e7816 */ /* 0x000fe200000000ff */
[----:B------:R-:W-:Y:S01]  /*3cd0*/  BSSY.RECONVERGENT B3, `(.L_x_160) ;  /* 0x0000012000037945 */ /* 0x000fe20003800200 */
[----:B------:R-:W-:Y:S02]  /*3ce0*/  HFMA2 R49, -RZ, RZ, 0, 0 ;  /* 0x00000000ff317431 */ /* 0x000fe400000001ff */
[----:B------:R-:W-:-:S13]  /*3cf0*/  ISETP.NE.AND P0, PT, R30, RZ, PT ;  /* 0x000000ff1e00720c */ /* 0x000fda0003f05270 */
[----:B------:R-:W-:Y:S05]  /*3d00*/  @P0 BRA `(.L_x_161) ;  /* 0x0000000000380947 */ /* 0x000fea0003800000 */
[----:B------:R-:W-:Y:S01]  /*3d10*/  FADD R31, -R7, R50 ;  /* 0x00000032071f7221 */ /* 0x000fe20000000100 */
[----:B------:R-:W-:Y:S02]  /*3d20*/  MOV R30, 0x3bbb989d ;  /* 0x3bbb989d001e7802 */ /* 0x000fe40000000f00 */
[----:B------:R-:W-:Y:S01]  /*3d30*/  MOV R49, 0x437c0000 ;  /* 0x437c000000317802 */ /* 0x000fe20000000f00 */
[----:B------:R-:W-:-:S04]  /*3d40*/  FADD R31, R42, R31 ;  /* 0x0000001f2a1f7221 */ /* 0x000fc80000000000 */
[----:B------:R-:W-:-:S04]  /*3d50*/  FADD R31, R6, R31 ;  /* 0x0000001f061f7221 */ /* 0x000fc80000000000 */
[----:B------:R-:W-:-:S04]  /*3d60*/  FFMA.SAT R30, R31, R30, 0.5 ;  /* 0x3f0000001f1e7423 */ /* 0x000fc8000000201e */
[----:B------:R-:W-:-:S04]  /*3d70*/  FFMA.RM R30, R30, R49, 12582913 ;  /* 0x4b4000011e1e7423 */ /* 0x000fc80000004031 */
[C---:B------:R-:W-:Y:S01]  /*3d80*/  FADD R52, R30.reuse, -12583039 ;  /* 0xcb40007f1e347421 */ /* 0x040fe20000000000 */
[----:B------:R-:W-:-:S03]  /*3d90*/  SHF.L.U32 R30, R30, 0x17, RZ ;  /* 0x000000171e1e7819 */ /* 0x000fc600000006ff */
[----:B------:R-:W-:-:S04]  /*3da0*/  FFMA R52, R31, 1.4426950216293334961, -R52 ;  /* 0x3fb8aa3b1f347823 */ /* 0x000fc80000000834 */
[----:B------:R-:W-:-:S04]  /*3db0*/  FFMA R52, R31, 1.925963033500011079e-08, R52 ;  /* 0x32a570601f347823 */ /* 0x000fc80000000034 */
[----:B------:R-:W0:Y:S02]  /*3dc0*/  MUFU.EX2 R31, R52 ;  /* 0x00000034001f7308 */ /* 0x000e240000000800 */
[----:B0-----:R-:W-:-:S04]  /*3dd0*/  FMUL R30, R30, R31 ;  /* 0x0000001f1e1e7220 */ /* 0x001fc80000400000 */
[----:B------:R-:W-:-:S07]  /*3de0*/  FMUL R49, R30, R47 ;  /* 0x0000002f1e317220 */ /* 0x000fce0000400000 */
.L_x_161:
[----:B------:R-:W-:Y:S05]  /*3df0*/  BSYNC.RECONVERGENT B3 ;  /* 0x0000000000037941 */ /* 0x000fea0003800200 */
.L_x_160:
[----:B------:R-:W0:Y:S01]  /*3e00*/  S2UR UR5, SR_CgaCtaId ;  /* 0x00000000000579c3 */ /* 0x000e220000008800 */
[----:B------:R-:W-:Y:S01]  /*3e10*/  PRMT R30, R5, 0x9910, RZ ;  /* 0x00009910051e7816 */ /* 0x000fe200000000ff */
[----:B------:R-:W-:-:S04]  /*3e20*/  UMOV UR4, 0x400 ;  /* 0x0000040000047882 */ /* 0x000fc80000000000 */
[----:B------:R-:W-:Y:S01]  /*3e30*/  IMAD R30, R30, UR13, R43 ;  /* 0x0000000d1e1e7c24 */ /* 0x000fe2000f8e022b */
[----:B0-----:R-:W-:-:S06]  /*3e40*/  ULEA UR4, UR5, UR4, 0x18 ;  /* 0x0000000405047291 */ /* 0x001fcc000f8ec0ff */
[----:B------:R-:W-:-:S07]  /*3e50*/  LEA R51, R30, UR4, 0x2 ;  /* 0x000000041e337c11 */ /* 0x000fce000f8e10ff */
.L_x_162:
[----:B------:R-:W0:Y:S02]  /*3e60*/  LDS R30, [R51] ;  /* 0x00000000331e7984 */ /* 0x000e240000000800 */
[----:B0-----:R-:W-:-:S05]  /*3e70*/  FADD R31, R49, R30 ;  /* 0x0000001e311f7221 */ /* 0x001fca0000000000 */
[----:B------:R-:W0:Y:S02]  /*3e80*/  ATOMS.CAST.SPIN P0, [R51], R30, R31 ;  /* 0x0000001e3300758d */ /* 0x000e24000180001f */
[----:B0-----:R-:W-:Y:S05]  /*3e90*/  @!P0 BRA `(.L_x_162) ;  /* 0xfffffffc00f08947 */ /* 0x001fea000383ffff */
.L_x_159:
[----:B------:R-:W-:Y:S05]  /*3ea0*/  BSYNC.RECONVERGENT B2 ;  /* 0x0000000000027941 */ /* 0x000fea0003800200 */
.L_x_158:
[----:B------:R-:W-:Y:S04]  /*3eb0*/  BSSY.RECONVERGENT B2, `(.L_x_163) ;  /* 0x0000020000027945 */ /* 0x000fe80003800200 */
[----:B------:R-:W-:Y:S05]  /*3ec0*/  @!P2 BRA `(.L_x_164) ;  /* 0x000000000078a947 */ /* 0x000fea0003800000 */
[----:B------:R-:W-:Y:S01]  /*3ed0*/  PRMT R30, R48, 0x9910, RZ ;  /* 0x00009910301e7816 */ /* 0x000fe200000000ff */
[----:B------:R-:W-:Y:S01]  /*3ee0*/  BSSY.RECONVERGENT B3, `(.L_x_165) ;  /* 0x0000012000037945 */ /* 0x000fe20003800200 */
[----:B------:R-:W-:Y:S02]  /*3ef0*/  MOV R49, RZ ;  /* 0x000000ff00317202 */ /* 0x000fe40000000f00 */
        /* <DEDUP_REMOVED lines=10> */
[----:B------:R-:W-:-:S03]  /*3fa0*/  IMAD.SHL.U32 R31, R31, 0x800000, RZ ;  /* 0x008000001f1f7824 */ /* 0x000fc600078e00ff */
[----:B------:R-:W-:-:S04]  /*3fb0*/  FFMA R49, R30, 1.4426950216293334961, -R49 ;  /* 0x3fb8aa3b1e317823 */ /* 0x000fc80000000831 */
[----:B------:R-:W-:-:S06]  /*3fc0*/  FFMA R30, R30, 1.925963033500011079e-08, R49 ;  /* 0x32a570601e1e7823 */ /* 0x000fcc0000000031 */
[----:B------:R-:W0:Y:S02]  /*3fd0*/  MUFU.EX2 R30, R30 ;  /* 0x0000001e001e7308 */ /* 0x000e240000000800 */
[----:B0-----:R-:W-:-:S04]  /*3fe0*/  FMUL R52, R31, R30 ;  /* 0x0000001e1f347220 */ /* 0x001fc80000400000 */
[----:B------:R-:W-:-:S07]  /*3ff0*/  FMUL R49, R52, R47 ;  /* 0x0000002f34317220 */ /* 0x000fce0000400000 */
.L_x_166:
[----:B------:R-:W-:Y:S05]  /*4000*/  BSYNC.RECONVERGENT B3 ;  /* 0x0000000000037941 */ /* 0x000fea0003800200 */
.L_x_165:
[----:B------:R-:W0:Y:S01]  /*4010*/  S2UR UR5, SR_CgaCtaId ;  /* 0x00000000000579c3 */ /* 0x000e220000008800 */
[----:B------:R-:W-:Y:S01]  /*4020*/  PRMT R30, R8, 0x9910, RZ ;  /* 0x00009910081e7816 */ /* 0x000fe200000000ff */
[----:B------:R-:W-:-:S04]  /*4030*/  UMOV UR4, 0x400 ;  /* 0x0000040000047882 */ /* 0x000fc80000000000 */
[----:B------:R-:W-:Y:S01]  /*4040*/  IMAD R30, R30, UR13, R43 ;  /* 0x0000000d1e1e7c24 */ /* 0x000fe2000f8e022b */
[----:B0-----:R-:W-:-:S06]  /*4050*/  ULEA UR4, UR5, UR4, 0x18 ;  /* 0x0000000405047291 */ /* 0x001fcc000f8ec0ff */
[----:B------:R-:W-:-:S07]  /*4060*/  LEA R51, R30, UR4, 0x2 ;  /* 0x000000041e337c11 */ /* 0x000fce000f8e10ff */
.L_x_167:
[----:B------:R-:W0:Y:S02]  /*4070*/  LDS R30, [R51] ;  /* 0x00000000331e7984 */ /* 0x000e240000000800 */
[----:B0-----:R-:W-:-:S05]  /*4080*/  FADD R31, R49, R30 ;  /* 0x0000001e311f7221 */ /* 0x001fca0000000000 */
[----:B------:R-:W0:Y:S02]  /*4090*/  ATOMS.CAST.SPIN P0, [R51], R30, R31 ;  /* 0x0000001e3300758d */ /* 0x000e24000180001f */
[----:B0-----:R-:W-:Y:S05]  /*40a0*/  @!P0 BRA `(.L_x_167) ;  /* 0xfffffffc00f08947 */ /* 0x001fea000383ffff */
.L_x_164:
[----:B------:R-:W-:Y:S05]  /*40b0*/  BSYNC.RECONVERGENT B2 ;  /* 0x0000000000027941 */ /* 0x000fea0003800200 */
.L_x_163:
        /* <DEDUP_REMOVED lines=21> */
.L_x_171:
[----:B------:R-:W-:Y:S05]  /*4210*/  BSYNC.RECONVERGENT B3 ;  /* 0x0000000000037941 */ /* 0x000fea0003800200 */
.L_x_170:
[----:B------:R-:W0:Y:S01]  /*4220*/  S2UR UR5, SR_CgaCtaId ;  /* 0x00000000000579c3 */ /* 0x000e220000008800 */
[----:B------:R-:W-:Y:S01]  /*4230*/  PRMT R30, R11, 0x9910, RZ ;  /* 0x000099100b1e7816 */ /* 0x000fe200000000ff */
[----:B------:R-:W-:-:S04]  /*4240*/  UMOV UR4, 0x400 ;  /* 0x0000040000047882 */ /* 0x000fc80000000000 */
[----:B------:R-:W-:Y:S01]  /*4250*/  IMAD R30, R30, UR13, R43 ;  /* 0x0000000d1e1e7c24 */ /* 0x000fe2000f8e022b */
[----:B0-----:R-:W-:-:S06]  /*4260*/  ULEA UR4, UR5, UR4, 0x18 ;  /* 0x0000000405047291 */ /* 0x001fcc000f8ec0ff */
[----:B------:R-:W-:-:S07]  /*4270*/  LEA R51, R30, UR4, 0x2 ;  /* 0x000000041e337c11 */ /* 0x000fce000f8e10ff */
.L_x_172:
[----:B------:R-:W0:Y:S02]  /*4280*/  LDS R30, [R51] ;  /* 0x00000000331e7984 */ /* 0x000e240000000800 */
[----:B0-----:R-:W-:-:S05]  /*4290*/  FADD R31, R49, R30 ;  /* 0x0000001e311f7221 */ /* 0x001fca0000000000 */
[----:B------:R-:W0:Y:S02]  /*42a0*/  ATOMS.CAST.SPIN P0, [R51], R30, R31 ;  /* 0x0000001e3300758d */ /* 0x000e24000180001f */
[----:B0-----:R-:W-:Y:S05]  /*42b0*/  @!P0 BRA `(.L_x_172) ;  /* 0xfffffffc00f08947 */ /* 0x001fea000383ffff */
.L_x_169:
[----:B------:R-:W-:Y:S05]  /*42c0*/  BSYNC.RECONVERGENT B2 ;  /* 0x0000000000027941 */ /* 0x000fea0003800200 */
.L_x_168:
        /* <DEDUP_REMOVED lines=21> */
.L_x_176:
[----:B------:R-:W-:Y:S05]  /*4420*/  BSYNC.RECONVERGENT B3 ;  /* 0x0000000000037941 */ /* 0x000fea0003800200 */
.L_x_175:
[----:B------:R-:W0:Y:S01]  /*4430*/  S2UR UR5, SR_CgaCtaId ;  /* 0x00000000000579c3 */ /* 0x000e220000008800 */
[----:B------:R-:W-:Y:S01]  /*4440*/  PRMT R30, R14, 0x9910, RZ ;  /* 0x000099100e1e7816 */ /* 0x000fe200000000ff */
[----:B------:R-:W-:-:S04]  /*4450*/  UMOV UR4, 0x400 ;  /* 0x0000040000047882 */ /* 0x000fc80000000000 */
[----:B------:R-:W-:Y:S01]  /*4460*/  IMAD R30, R30, UR13, R43 ;  /* 0x0000000d1e1e7c24 */ /* 0x000fe2000f8e022b */
[----:B0-----:R-:W-:-:S06]  /*4470*/  ULEA UR4, UR5, UR4, 0x18 ;  /* 0x0000000405047291 */ /* 0x001fcc000f8ec0ff */
[----:B------:R-:W-:-:S07]  /*4480*/  LEA R51, R30, UR4, 0x2 ;  /* 0x000000041e337c11 */ /* 0x000fce000f8e10ff */
.L_x_177:
[----:B------:R-:W0:Y:S02]  /*4490*/  LDS R30, [R51] ;  /* 0x00000000331e7984 */ /* 0x000e240000000800 */
[----:B0-----:R-:W-:-:S05]  /*44a0*/  FADD R31, R49, R30 ;  /* 0x0000001e311f7221 */ /* 0x001fca0000000000 */
[----:B------:R-:W0:Y:S02]  /*44b0*/  ATOMS.CAST.SPIN P0, [R51], R30, R31 ;  /* 0x0000001e3300758d */ /* 0x000e24000180001f */
[----:B0-----:R-:W-:Y:S05]  /*44c0*/  @!P0 BRA `(.L_x_177) ;  /* 0xfffffffc00f08947 */ /* 0x001fea000383ffff */
.L_x_174:
[----:B------:R-:W-:Y:S05]  /*44d0*/  BSYNC.RECONVERGENT B2 ;  /* 0x0000000000027941 */ /* 0x000fea0003800200 */
.L_x_173:
        /* <DEDUP_REMOVED lines=8> */
[----:B------:R-:W-:Y:S01]  /*4560*/  MOV R30, 0x3bbb989d ;  /* 0x3bbb989d001e7802 */ /* 0x000fe20000000f00 */
[----:B------:R-:W-:Y:S02]  /*4570*/  IMAD.MOV.U32 R49, RZ, RZ, 0x437c0000 ;  /* 0x437c0000ff317424 */ /* 0x000fe400078e00ff */
        /* <DEDUP_REMOVED lines=11> */
.L_x_181:
[----:B------:R-:W-:Y:S05]  /*4630*/  BSYNC.RECONVERGENT B3 ;  /* 0x0000000000037941 */ /* 0x000fea0003800200 */
.L_x_180:
[----:B------:R-:W0:Y:S01]  /*4640*/  S2UR UR5, SR_CgaCtaId ;  /* 0x00000000000579c3 */ /* 0x000e220000008800 */
[----:B------:R-:W-:Y:S01]  /*4650*/  PRMT R30, R17, 0x9910, RZ ;  /* 0x00009910111e7816 */ /* 0x000fe200000000ff */
[----:B------:R-:W-:-:S04]  /*4660*/  UMOV UR4, 0x400 ;  /* 0x0000040000047882 */ /* 0x000fc80000000000 */
[----:B------:R-:W-:Y:S01]  /*4670*/  IMAD R30, R30, UR13, R43 ;  /* 0x0000000d1e1e7c24 */ /* 0x000fe2000f8e022b */
[----:B0-----:R-:W-:-:S06]  /*4680*/  ULEA UR4, UR5, UR4, 0x18 ;  /* 0x0000000405047291 */ /* 0x001fcc000f8ec0ff */
[----:B------:R-:W-:-:S07]  /*4690*/  LEA R51, R30, UR4, 0x2 ;  /* 0x000000041e337c11 */ /* 0x000fce000f8e10ff */
.L_x_182:
[----:B------:R-:W0:Y:S02]  /*46a0*/  LDS R30, [R51] ;  /* 0x00000000331e7984 */ /* 0x000e240000000800 */
[----:B0-----:R-:W-:-:S05]  /*46b0*/  FADD R31, R49, R30 ;  /* 0x0000001e311f7221 */ /* 0x001fca0000000000 */
[----:B------:R-:W0:Y:S02]  /*46c0*/  ATOMS.CAST.SPIN P0, [R51], R30, R31 ;  /* 0x0000001e3300758d */ /* 0x000e24000180001f */
[----:B0-----:R-:W-:Y:S05]  /*46d0*/  @!P0 BRA `(.L_x_182) ;  /* 0xfffffffc00f08947 */ /* 0x001fea000383ffff */
.L_x_179:
[----:B------:R-:W-:Y:S05]  /*46e0*/  BSYNC.RECONVERGENT B2 ;  /* 0x0000000000027941 */ /* 0x000fea0003800200 */
.L_x_178:
[----:B------:R-:W-:Y:S01]  /*46f0*/  ISETP.GE.AND P0, PT, R46, 0x7, PT ;  /* 0x000000072e00780c */ /* 0x000fe20003f06270 */
[----:B------:R-:W-:-:S12]  /*4700*/  BSSY.RECONVERGENT B2, `(.L_x_183) ;  /* 0x0000020000027945 */ /* 0x000fd80003800200 */
        /* <DEDUP_REMOVED lines=20> */
.L_x_186:
[----:B------:R-:W-:Y:S05]  /*4850*/  BSYNC.RECONVERGENT B3 ;  /* 0x0000000000037941 */ /* 0x000fea0003800200 */
.L_x_185:
[----:B------:R-:W0:Y:S01]  /*4860*/  S2UR UR5, SR_CgaCtaId ;  /* 0x00000000000579c3 */ /* 0x000e220000008800 */
[----:B------:R-:W-:Y:S01]  /*4870*/  PRMT R30, R20, 0x9910, RZ ;  /* 0x00009910141e7816 */ /* 0x000fe200000000ff */
[----:B------:R-:W-:-:S04]  /*4880*/  UMOV UR4, 0x400 ;  /* 0x0000040000047882 */ /* 0x000fc80000000000 */
[----:B------:R-:W-:Y:S01]  /*4890*/  IMAD R30, R30, UR13, R43 ;  /* 0x0000000d1e1e7c24 */ /* 0x000fe2000f8e022b */
[----:B0-----:R-:W-:-:S06]  /*48a0*/  ULEA UR4, UR5, UR4, 0x18 ;  /* 0x0000000405047291 */ /* 0x001fcc000f8ec0ff */
[----:B------:R-:W-:-:S07]  /*48b0*/  LEA R51, R30, UR4, 0x2 ;  /* 0x000000041e337c11 */ /* 0x000fce000f8e10ff */
.L_x_187:
[----:B------:R-:W0:Y:S02]  /*48c0*/  LDS R30, [R51] ;  /* 0x00000000331e7984 */ /* 0x000e240000000800 */
[----:B0-----:R-:W-:-:S05]  /*48d0*/  FADD R31, R49, R30 ;  /* 0x0000001e311f7221 */ /* 0x001fca0000000000 */
[----:B------:R-:W0:Y:S02]  /*48e0*/  ATOMS.CAST.SPIN P0, [R51], R30, R31 ;  /* 0x0000001e3300758d */ /* 0x000e24000180001f */
[----:B0-----:R-:W-:Y:S05]  /*48f0*/  @!P0 BRA `(.L_x_187) ;  /* 0xfffffffc00f08947 */ /* 0x001fea000383ffff */
.L_x_184:
[----:B------:R-:W-:Y:S05]  /*4900*/  BSYNC.RECONVERGENT B2 ;  /* 0x0000000000027941 */ /* 0x000fea0003800200 */
.L_x_183:
[----:B------:R-:W-:Y:S01]  /*4910*/  ISETP.GE.AND P0, PT, R46, 0x8, PT ;  /* 0x000000082e00780c */ /* 0x000fe20003f06270 */
[----:B------:R-:W-:-:S12]  /*4920*/  BSSY.RECONVERGENT B2, `(.L_x_188) ;  /* 0x0000020000027945 */ /* 0x000fd80003800200 */
        /* <DEDUP_REMOVED lines=20> */
.L_x_191:
[----:B------:R-:W-:Y:S05]  /*4a70*/  BSYNC.RECONVERGENT B3 ;  /* 0x0000000000037941 */ /* 0x000fea0003800200 */
.L_x_190:
[----:B------:R-:W0:Y:S01]  /*4a80*/  S2UR UR5, SR_CgaCtaId ;  /* 0x00000000000579c3 */ /* 0x000e220000008800 */
[----:B------:R-:W-:Y:S01]  /*4a90*/  PRMT R30, R23, 0x9910, RZ ;  /* 0x00009910171e7816 */ /* 0x000fe200000000ff */
[----:B------:R-:W-:-:S04]  /*4aa0*/  UMOV UR4, 0x400 ;  /* 0x0000040000047882 */ /* 0x000fc80000000000 */
[----:B------:R-:W-:Y:S01]  /*4ab0*/  IMAD R30, R30, UR13, R43 ;  /* 0x0000000d1e1e7c24 */ /* 0x000fe2000f8e022b */
[----:B0-----:R-:W-:-:S06]  /*4ac0*/  ULEA UR4, UR5, UR4, 0x18 ;  /* 0x0000000405047291 */ /* 0x001fcc000f8ec0ff */
[----:B------:R-:W-:-:S07]  /*4ad0*/  LEA R51, R30, UR4, 0x2 ;  /* 0x000000041e337c11 */ /* 0x000fce000f8e10ff */
.L_x_192:
[----:B------:R-:W0:Y:S02]  /*4ae0*/  LDS R30, [R51] ;  /* 0x00000000331e7984 */ /* 0x000e240000000800 */
[----:B0-----:R-:W-:-:S05]  /*4af0*/  FADD R31, R49, R30 ;  /* 0x0000001e311f7221 */ /* 0x001fca0000000000 */
[----:B------:R-:W0:Y:S02]  /*4b00*/  ATOMS.CAST.SPIN P0, [R51], R30, R31 ;  /* 0x0000001e3300758d */ /* 0x000e24000180001f */
[----:B0-----:R-:W-:Y:S05]  /*4b10*/  @!P0 BRA `(.L_x_192) ;  /* 0xfffffffc00f08947 */ /* 0x001fea000383ffff */
.L_x_189:
[----:B------:R-:W-:Y:S05]  /*4b20*/  BSYNC.RECONVERGENT B2 ;  /* 0x0000000000027941 */ /* 0x000fea0003800200 */
.L_x_188:
        /* <DEDUP_REMOVED lines=9> */
[----:B------:R-:W-:-:S03]  /*4bc0*/  HFMA2 R52, -RZ, RZ, 3.7421875, 0 ;  /* 0x437c0000ff347431 */ /* 0x000fc600000001ff */
[----:B------:R-:W-:Y:S01]  /*4bd0*/  FADD R30, R42, R31 ;  /* 0x0000001f2a1e7221 */ /* 0x000fe20000000000 */
[----:B------:R-:W-:-:S03]  /*4be0*/  IMAD.MOV.U32 R31, RZ, RZ, 0x3bbb989d ;  /* 0x3bbb989dff1f7424 */ /* 0x000fc600078e00ff */
        /* <DEDUP_REMOVED lines=10> */
.L_x_196:
[----:B------:R-:W-:Y:S05]  /*4c90*/  BSYNC.RECONVERGENT B3 ;  /* 0x0000000000037941 */ /* 0x000fea0003800200 */
.L_x_195:
[----:B------:R-:W0:Y:S01]  /*4ca0*/  S2UR UR5, SR_CgaCtaId ;  /* 0x00000000000579c3 */ /* 0x000e220000008800 */
[----:B------:R-:W-:Y:S01]  /*4cb0*/  PRMT R30, R26, 0x9910, RZ ;  /* 0x000099101a1e7816 */ /* 0x000fe200000000ff */
[----:B------:R-:W-:-:S04]  /*4cc0*/  UMOV UR4, 0x400 ;  /* 0x0000040000047882 */ /* 0x000fc80000000000 */
[----:B------:R-:W-:Y:S01]  /*4cd0*/  IMAD R30, R30, UR13, R43 ;  /* 0x0000000d1e1e7c24 */ /* 0x000fe2000f8e022b */
[----:B0-----:R-:W-:-:S06]  /*4ce0*/  ULEA UR4, UR5, UR4, 0x18 ;  /* 0x0000000405047291 */ /* 0x001fcc000f8ec0ff */
[----:B------:R-:W-:-:S07]  /*4cf0*/  LEA R51, R30, UR4, 0x2 ;  /* 0x000000041e337c11 */ /* 0x000fce000f8e10ff */
.L_x_197:
[----:B------:R-:W0:Y:S02]  /*4d00*/  LDS R30, [R51] ;  /* 0x00000000331e7984 */ /* 0x000e240000000800 */
[----:B0-----:R-:W-:-:S05]  /*4d10*/  FADD R31, R49, R30 ;  /* 0x0000001e311f7221 */ /* 0x001fca0000000000 */
[----:B------:R-:W0:Y:S02]  /*4d20*/  ATOMS.CAST.SPIN P0, [R51], R30, R31 ;  /* 0x0000001e3300758d */ /* 0x000e24000180001f */
[----:B0-----:R-:W-:Y:S05]  /*4d30*/  @!P0 BRA `(.L_x_197) ;  /* 0xfffffffc00f08947 */ /* 0x001fea000383ffff */
.L_x_194:
[----:B------:R-:W-:Y:S05]  /*4d40*/  BSYNC.RECONVERGENT B2 ;  /* 0x0000000000027941 */ /* 0x000fea0003800200 */
.L_x_193:
        /* <DEDUP_REMOVED lines=9> */
[----:B------:R-:W-:Y:S01]  /*4de0*/  HFMA2 R30, -RZ, RZ, 0.96630859375, -0.0022525787353515625 ;  /* 0x3bbb989dff1e7431 */ /* 0x000fe200000001ff */
[----:B------:R-:W-:Y:S02]  /*4df0*/  MOV R49, 0x437c0000 ;  /* 0x437c000000317802 */ /* 0x000fe40000000f00 */
        /* <DEDUP_REMOVED lines=11> */
.L_x_201:
[----:B------:R-:W-:Y:S05]  /*4eb0*/  BSYNC.RECONVERGENT B3 ;  /* 0x0000000000037941 */ /* 0x000fea0003800200 */
.L_x_200:
[----:B------:R-:W0:Y:S01]  /*4ec0*/  S2UR UR5, SR_CgaCtaId ;  /* 0x00000000000579c3 */ /* 0x000e220000008800 */
[----:B------:R-:W-:Y:S01]  /*4ed0*/  PRMT R30, R29, 0x9910, RZ ;  /* 0x000099101d1e7816 */ /* 0x000fe200000000ff */
[----:B------:R-:W-:-:S04]  /*4ee0*/  UMOV UR4, 0x400 ;  /* 0x0000040000047882 */ /* 0x000fc80000000000 */
[----:B------:R-:W-:Y:S01]  /*4ef0*/  IMAD R30, R30, UR13, R43 ;  /* 0x0000000d1e1e7c24 */ /* 0x000fe2000f8e022b */
[----:B0-----:R-:W-:-:S06]  /*4f00*/  ULEA UR4, UR5, UR4, 0x18 ;  /* 0x0000000405047291 */ /* 0x001fcc000f8ec0ff */
[----:B------:R-:W-:-:S07]  /*4f10*/  LEA R51, R30, UR4, 0x2 ;  /* 0x000000041e337c11 */ /* 0x000fce000f8e10ff */
.L_x_202:
[----:B------:R-:W0:Y:S02]  /*4f20*/  LDS R30, [R51] ;  /* 0x00000000331e7984 */ /* 0x000e240000000800 */
[----:B0-----:R-:W-:-:S05]  /*4f30*/  FADD R31, R49, R30 ;  /* 0x0000001e311f7221 */ /* 0x001fca0000000000 */
[----:B------:R-:W0:Y:S02]  /*4f40*/  ATOMS.CAST.SPIN P0, [R51], R30, R31 ;  /* 0x0000001e3300758d */ /* 0x000e24000180001f */
[----:B0-----:R-:W-:Y:S05]  /*4f50*/  @!P0 BRA `(.L_x_202) ;  /* 0xfffffffc00f08947 */ /* 0x001fea000383ffff */
.L_x_199:
[----:B------:R-:W-:Y:S05]  /*4f60*/  BSYNC.RECONVERGENT B2 ;  /* 0x0000000000027941 */ /* 0x000fea0003800200 */
.L_x_198:
        /* <DEDUP_REMOVED lines=9> */
[----:B------:R-:W-:-:S03]  /*5000*/  MOV R52, 0x437c0000 ;  /* 0x437c000000347802 */ /* 0x000fc60000000f00 */
[----:B------:R-:W-:Y:S01]  /*5010*/  FADD R30, R42, R31 ;  /* 0x0000001f2a1e7221 */ /* 0x000fe20000000000 */
[----:B------:R-:W-:-:S03]  /*5020*/  MOV R31, 0x3bbb989d ;  /* 0x3bbb989d001f7802 */ /* 0x000fc60000000f00 */
        /* <DEDUP_REMOVED lines=10> */
.L_x_206:
[----:B------:R-:W-:Y:S05]  /*50d0*/  BSYNC.RECONVERGENT B3 ;  /* 0x0000000000037941 */ /* 0x000fea0003800200 */
.L_x_205:
[----:B------:R-:W0:Y:S01]  /*50e0*/  S2UR UR5, SR_CgaCtaId ;  /* 0x00000000000579c3 */ /* 0x000e220000008800 */
[----:B------:R-:W-:Y:S01]  /*50f0*/  PRMT R30, R34, 0x9910, RZ ;  /* 0x00009910221e7816 */ /* 0x000fe200000000ff */
[----:B------:R-:W-:-:S04]  /*5100*/  UMOV UR4, 0x400 ;  /* 0x0000040000047882 */ /* 0x000fc80000000000 */
[----:B------:R-:W-:Y:S01]  /*5110*/  IMAD R30, R30, UR13, R43 ;  /* 0x0000000d1e1e7c24 */ /* 0x000fe2000f8e022b */
[----:B0-----:R-:W-:-:S06]  /*5120*/  ULEA UR4, UR5, UR4, 0x18 ;  /* 0x0000000405047291 */ /* 0x001fcc000f8ec0ff */
[----:B------:R-:W-:-:S07]  /*5130*/  LEA R51, R30, UR4, 0x2 ;  /* 0x000000041e337c11 */ /* 0x000fce000f8e10ff */
.L_x_207:
[----:B------:R-:W0:Y:S02]  /*5140*/  LDS R30, [R51] ;  /* 0x00000000331e7984 */ /* 0x000e240000000800 */
[----:B0-----:R-:W-:-:S05]  /*5150*/  FADD R31, R49, R30 ;  /* 0x0000001e311f7221 */ /* 0x001fca0000000000 */
[----:B------:R-:W0:Y:S02]  /*5160*/  ATOMS.CAST.SPIN P0, [R51], R30, R31 ;  /* 0x0000001e3300758d */ /* 0x000e24000180001f */
[----:B0-----:R-:W-:Y:S05]  /*5170*/  @!P0 BRA `(.L_x_207) ;  /* 0xfffffffc00f08947 */ /* 0x001fea000383ffff */
.L_x_204:
[----:B------:R-:W-:Y:S05]  /*5180*/  BSYNC.RECONVERGENT B2 ;  /* 0x0000000000027941 */ /* 0x000fea0003800200 */
.L_x_203:
[----:B------:R-:W-:-:S13]  /*5190*/  ISETP.GE.AND P0, PT, R46, 0xc, PT ;  /* 0x0000000c2e00780c */ /* 0x000fda0003f06270 */
[----:B------:R-:W-:Y:S05]  /*51a0*/  @!P0 BRA `(.L_x_124) ;  /* 0x0000000000788947 */ /* 0x000fea0003800000 */
[----:B------:R-:W-:Y:S01]  /*51b0*/  PRMT R30, R48, 0x9910, RZ ;  /* 0x00009910301e7816 */ /* 0x000fe200000000ff */
[----:B------:R-:W-:Y:S01]  /*51c0*/  BSSY.RECONVERGENT B2, `(.L_x_208) ;  /* 0x0000012000027945 */ /* 0x000fe20003800200 */
[----:B------:R-:W-:Y:S02]  /*51d0*/  IMAD.MOV.U32 R49, RZ, RZ, RZ ;  /* 0x000000ffff317224 */ /* 0x000fe400078e00ff */
[----:B------:R-:W-:-:S13]  /*51e0*/  ISETP.NE.AND P0, PT, R30, RZ, PT ;  /* 0x000000ff1e00720c */ /* 0x000fda0003f05270 */
[----:B------:R-:W-:Y:S05]  /*51f0*/  @P0 BRA `(.L_x_209) ;  /* 0x0000000000380947 */ /* 0x000fea0003800000 */
[----:B------:R-:W-:Y:S01]  /*5200*/  FADD R31, -R39, R50 ;  /* 0x00000032271f7221 */ /* 0x000fe20000000100 */
[----:B------:R-:W-:Y:S01]  /*5210*/  HFMA2 R49, -RZ, RZ, 3.7421875, 0 ;  /* 0x437c0000ff317431 */ /* 0x000fe200000001ff */
        /* <DEDUP_REMOVED lines=12> */
.L_x_209:
[----:B------:R-:W-:Y:S05]  /*52e0*/  BSYNC.RECONVERGENT B2 ;  /* 0x0000000000027941 */ /* 0x000fea0003800200 */
.L_x_208:
[----:B------:R-:W0:Y:S01]  /*52f0*/  S2UR UR5, SR_CgaCtaId ;  /* 0x00000000000579c3 */ /* 0x000e220000008800 */
[----:B------:R-:W-:Y:S01]  /*5300*/  PRMT R30, R37, 0x9910, RZ ;  /* 0x00009910251e7816 */ /* 0x000fe200000000ff */
[----:B------:R-:W-:-:S04]  /*5310*/  UMOV UR4, 0x400 ;  /* 0x0000040000047882 */ /* 0x000fc80000000000 */
[----:B------:R-:W-:Y:S01]  /*5320*/  IMAD R30, R30, UR13, R43 ;  /* 0x0000000d1e1e7c24 */ /* 0x000fe2000f8e022b */
[----:B0-----:R-:W-:-:S06]  /*5330*/  ULEA UR4, UR5, UR4, 0x18 ;  /* 0x0000000405047291 */ /* 0x001fcc000f8ec0ff */
[----:B------:R-:W-:-:S07]  /*5340*/  LEA R46, R30, UR4, 0x2 ;  /* 0x000000041e2e7c11 */ /* 0x000fce000f8e10ff */
.L_x_210:
[----:B------:R-:W0:Y:S02]  /*5350*/  LDS R30, [R46] ;  /* 0x000000002e1e7984 */ /* 0x000e240000000800 */
[----:B0-----:R-:W-:-:S05]  /*5360*/  FADD R31, R49, R30 ;  /* 0x0000001e311f7221 */ /* 0x001fca0000000000 */
[----:B------:R-:W0:Y:S02]  /*5370*/  ATOMS.CAST.SPIN P0, [R46], R30, R31 ;  /* 0x0000001e2e00758d */ /* 0x000e24000180001f */
[----:B0-----:R-:W-:Y:S05]  /*5380*/  @!P0 BRA `(.L_x_210) ;  /* 0xfffffffc00f08947 */ /* 0x001fea000383ffff */
.L_x_124:
[----:B------:R-:W-:Y:S05]  /*5390*/  BSYNC.RECONVERGENT B0 ;  /* 0x0000000000007941 */ /* 0x000fea0003800200 */
.L_x_123:
[----:B------:R-:W0:Y:S01]  /*53a0*/  LDCU UR4, c[0x0][0x3c8] ;  /* 0x00007900ff0477ac */ /* 0x000e220008000800 */
[----:B------:R-:W-:-:S04]  /*53b0*/  IADD3 R44, PT, PT, R41, R44, RZ ;  /* 0x0000002c292c7210 */ /* 0x000fc80007ffe0ff */
[----:B0-----:R-:W-:-:S13]  /*53c0*/  ISETP.GE.AND P0, PT, R44, UR4, PT ;  /* 0x000000042c007c0c */ /* 0x001fda000bf06270 */
[----:B------:R-:W-:Y:S05]  /*53d0*/  @!P0 BRA `(.L_x_211) ;  /* 0xffffffb000cc8947 */ /* 0x000fea000383ffff */
.L_x_122:
[----:B------:R-:W-:Y:S05]  /*53e0*/  BSYNC.RECONVERGENT B1 ;  /* 0x0000000000017941 */ /* 0x000fea0003800200 */
.L_x_121:
[----:B------:R-:W0:Y:S01]  /*53f0*/  LDCU UR4, c[0x0][0x390] ;  /* 0x00007200ff0477ac */ /* 0x000e220008000800 */
[----:B------:R-:W-:Y:S01]  /*5400*/  BAR.SYNC.DEFER_BLOCKING 0x0 ;  /* 0x0000000000007b1d */ /* 0x000fe20000010000 */
[----:B0-----:R-:W-:-:S13]  /*5410*/  ISETP.GE.AND P0, PT, R45, UR4, PT ;  /* 0x000000042d007c0c */ /* 0x001fda000bf06270 */
        /* <DEDUP_REMOVED lines=16> */
.L_x_218:
[----:B------:R-:W-:Y:S01]  /*5520*/  UISETP.GE.U32.AND UP0, UPT, UR13, 0x10, UPT ;  /* 0x000000100d00788c */ /* 0x000fe2000bf06070 */
[----:B------:R-:W-:Y:S02]  /*5530*/  HFMA2 R3, -RZ, RZ, 0, 0 ;  /* 0x00000000ff037431 */ /* 0x000fe400000001ff */
[----:B------:R-:W-:Y:S01]  /*5540*/  IMAD R0, R45, UR13, RZ ;  /* 0x0000000d2d007c24 */ /* 0x000fe2000f8e02ff */
[----:B------:R-:W-:-:S05]  /*5550*/  MOV R5, RZ ;  /* 0x000000ff00057202 */ /* 0x000fca0000000f00 */
[----:B------:R-:W-:Y:S05]  /*5560*/  BRA.U !UP0, `(.L_x_213) ;  /* 0x0000000108b47547 */ /* 0x000fea000b800000 */
[----:B------:R-:W0:Y:S01]  /*5570*/  S2UR UR5, SR_CgaCtaId ;  /* 0x00000000000579c3 */ /* 0x000e220000008800 */
[----:B------:R-:W-:Y:S01]  /*5580*/  UMOV UR4, 0x400 ;  /* 0x0000040000047882 */ /* 0x000fe20000000000 */
[----:B------:R-:W-:Y:S02]  /*5590*/  MOV R5, RZ ;  /* 0x000000ff00057202 */ /* 0x000fe40000000f00 */
[----:B------:R-:W-:Y:S01]  /*55a0*/  MOV R3, UR6 ;  /* 0x0000000600037c02 */ /* 0x000fe20008000f00 */
[----:B0-----:R-:W-:-:S06]  /*55b0*/  ULEA UR4, UR5, UR4, 0x18 ;  /* 0x0000000405047291 */ /* 0x001fcc000f8ec0ff */
[----:B------:R-:W-:-:S04]  /*55c0*/  IMAD.U32 R2, RZ, RZ, UR4 ;  /* 0x00000004ff027e24 */ /* 0x000fc8000f8e00ff */
[----:B------:R-:W-:-:S05]  /*55d0*/  IMAD R2, R45, UR15, R2 ;  /* 0x0000000f2d027c24 */ /* 0x000fca000f8e0202 */
[----:B------:R-:W-:-:S07]  /*55e0*/  IADD3 R2, PT, PT, R2, 0x20, RZ ;  /* 0x0000002002027810 */ /* 0x000fce0007ffe0ff */
.L_x_214:
[----:B------:R-:W0:Y:S01]  /*55f0*/  LDS R4, [R2+-0x20] ;  /* 0xffffe00002047984 */ /* 0x000e220000000800 */
[----:B------:R-:W-:-:S03]  /*5600*/  IADD3 R3, PT, PT, R3, 0x10, RZ ;  /* 0x0000001003037810 */ /* 0x000fc60007ffe0ff */
[----:B------:R-:W1:Y:S01]  /*5610*/  LDS R7, [R2+-0x1c] ;  /* 0xffffe40002077984 */ /* 0x000e620000000800 */
[----:B------:R-:W-:-:S03]  /*5620*/  ISETP.NE.AND P2, PT, R3, RZ, PT ;  /* 0x000000ff0300720c */ /* 0x000fc60003f45270 */
[----:B------:R-:W2:Y:S04]  /*5630*/  LDS R9, [R2+-0x18] ;  /* 0xffffe80002097984 */ /* 0x000ea80000000800 */
[----:B------:R-:W3:Y:S04]  /*5640*/  LDS R11, [R2+-0x14] ;  /* 0xffffec00020b7984 */ /* 0x000ee80000000800 */
[----:B------:R-:W4:Y:S04]  /*5650*/  LDS R13, [R2+-0x10] ;  /* 0xfffff000020d7984 */ /* 0x000f280000000800 */
[----:B------:R-:W5:Y:S04]  /*5660*/  LDS R15, [R2+-0xc] ;  /* 0xfffff400020f7984 */ /* 0x000f680000000800 */
[----:B------:R-:W5:Y:S04]  /*5670*/  LDS R17, [R2+-0x8] ;  /* 0xfffff80002117984 */ /* 0x000f680000000800 */
[----:B------:R-:W5:Y:S04]  /*5680*/  LDS R19, [R2+-0x4] ;  /* 0xfffffc0002137984 */ /* 0x000f680000000800 */
[----:B------:R-:W5:Y:S04]  /*5690*/  LDS R21, [R2] ;  /* 0x0000000002157984 */ /* 0x000f680000000800 */
[----:B------:R-:W5:Y:S01]  /*56a0*/  LDS R23, [R2+0x4] ;  /* 0x0000040002177984 */ /* 0x000f620000000800 */
[----:B0-----:R-:W-:-:S03]  /*56b0*/  FADD R4, R4, R5 ;  /* 0x0000000504047221 */ /* 0x001fc60000000000 */
[----:B------:R-:W0:Y:S01]  /*56c0*/  LDS R5, [R2+0x8] ;  /* 0x0000080002057984 */ /* 0x000e220000000800 */
[----:B-1----:R-:W-:-:S03]  /*56d0*/  FADD R4, R4, R7 ;  /* 0x0000000704047221 */ /* 0x002fc60000000000 */
        /* <DEDUP_REMOVED lines=8> */
[----:B------:R5:W4:Y:S01]  /*5760*/  LDS R15, [R2+0x1c] ;  /* 0x00001c00020f7984 */ /* 0x000b220000000800 */
[----:B------:R-:W-:-:S04]  /*5770*/  FADD R4, R4, R17 ;  /* 0x0000001104047221 */ /* 0x000fc80000000000 */
[----:B------:R-:W-:Y:S01]  /*5780*/  FADD R4, R4, R19 ;  /* 0x0000001304047221 */ /* 0x000fe20000000000 */
[----:B-----5:R-:W-:-:S03]  /*5790*/  IADD3 R2, PT, PT, R2, 0x40, RZ ;  /* 0x0000004002027810 */ /* 0x020fc60007ffe0ff */
[----:B------:R-:W-:-:S04]  /*57a0*/  FADD R4, R4, R21 ;  /* 0x0000001504047221 */ /* 0x000fc80000000000 */
[----:B------:R-:W-:-:S04]  /*57b0*/  FADD R4, R4, R23 ;  /* 0x0000001704047221 */ /* 0x000fc80000000000 */
[----:B0-----:R-:W-:-:S04]  /*57c0*/  FADD R4, R4, R5 ;  /* 0x0000000504047221 */ /* 0x001fc80000000000 */
[----:B-1----:R-:W-:-:S04]  /*57d0*/  FADD R4, R4, R7 ;  /* 0x0000000704047221 */ /* 0x002fc80000000000 */
[----:B--2---:R-:W-:-:S04]  /*57e0*/  FADD R4, R4, R9 ;  /* 0x0000000904047221 */ /* 0x004fc80000000000 */
[----:B---3--:R-:W-:-:S04]  /*57f0*/  FADD R4, R4, R11 ;  /* 0x0000000b04047221 */ /* 0x008fc80000000000 */
[----:B----4-:R-:W-:-:S04]  /*5800*/  FADD R4, R4, R13 ;  /* 0x0000000d04047221 */ /* 0x010fc80000000000 */
[----:B------:R-:W-:Y:S01]  /*5810*/  FADD R5, R4, R15 ;  /* 0x0000000f04057221 */ /* 0x000fe20000000000 */
[----:B------:R-:W-:Y:S06]  /*5820*/  @P2 BRA `(.L_x_214) ;  /* 0xfffffffc00702947 */ /* 0x000fec000383ffff */
[----:B------:R-:W-:-:S07]  /*5830*/  MOV R3, UR9 ;  /* 0x0000000900037c02 */ /* 0x000fce0008000f00 */
.L_x_213:
[----:B------:R-:W-:-:S09]  /*5840*/  UISETP.NE.AND UP0, UPT, UR7, URZ, UPT ;  /* 0x000000ff0700728c */ /* 0x000fd2000bf05270 */
[----:B------:R-:W-:Y:S05]  /*5850*/  BRA.U !UP0, `(.L_x_215) ;  /* 0x0000000108e47547 */ /* 0x000fea000b800000 */
[----:B------:R-:W-:Y:S01]  /*5860*/  UISETP.NE.AND UP0, UPT, UR8, URZ, UPT ;  /* 0x000000ff0800728c */ /* 0x000fe2000bf05270 */
[----:B------:R-:W-:Y:S10]  /*5870*/  @!P0 BRA `(.L_x_216) ;  /* 0x0000000000588947 */ /* 0x000ff40003800000 */
[----:B------:R-:W0:Y:S01]  /*5880*/  S2UR UR5, SR_CgaCtaId ;  /* 0x00000000000579c3 */ /* 0x000e220000008800 */
[----:B------:R-:W-:Y:S01]  /*5890*/  UMOV UR4, 0x400 ;  /* 0x0000040000047882 */ /* 0x000fe20000000000 */
[----:B------:R-:W-:Y:S02]  /*58a0*/  IADD3 R2, PT, PT, R0, R3, RZ ;  /* 0x0000000300027210 */ /* 0x000fe40007ffe0ff */
[----:B------:R-:W-:Y:S01]  /*58b0*/  IADD3 R3, PT, PT, R3, 0x8, RZ ;  /* 0x0000000803037810 */ /* 0x000fe20007ffe0ff */
[----:B0-----:R-:W-:-:S06]  /*58c0*/  ULEA UR4, UR5, UR4, 0x18 ;  /* 0x0000000405047291 */ /* 0x001fcc000f8ec0ff */
[----:B------:R-:W-:-:S05]  /*58d0*/  LEA R2, R2, UR4, 0x2 ;  /* 0x0000000402027c11 */ /* 0x000fca000f8e10ff */
[----:B------:R-:W0:Y:S04]  /*58e0*/  LDS R4, [R2] ;  /* 0x0000000002047984 */ /* 0x000e280000000800 */
[----:B------:R-:W1:Y:S04]  /*58f0*/  LDS R7, [R2+0x4] ;  /* 0x0000040002077984 */ /* 0x000e680000000800 */
[----:B------:R-:W2:Y:S04]  /*5900*/  LDS R9, [R2+0x8] ;  /* 0x0000080002097984 */ /* 0x000ea80000000800 */
[----:B------:R-:W3:Y:S04]  /*5910*/  LDS R11, [R2+0xc] ;  /* 0x00000c00020b7984 */ /* 0x000ee80000000800 */
[----:B------:R-:W4:Y:S04]  /*5920*/  LDS R13, [R2+0x10] ;  /* 0x00001000020d7984 */ /* 0x000f280000000800 */
[----:B------:R-:W5:Y:S04]  /*5930*/  LDS R15, [R2+0x14] ;  /* 0x00001400020f7984 */ /* 0x000f680000000800 */
[----:B------:R-:W5:Y:S04]  /*5940*/  LDS R17, [R2+0x18] ;  /* 0x0000180002117984 */ /* 0x000f680000000800 */
[----:B------:R-:W5:Y:S01]  /*5950*/  LDS R19, [R2+0x1c] ;  /* 0x00001c0002137984 */ /* 0x000f620000000800 */
[----:B0-----:R-:W-:-:S04]  /*5960*/  FADD R4, R5, R4 ;  /* 0x0000000405047221 */ /* 0x001fc80000000000 */
[----:B-1----:R-:W-:-:S04]  /*5970*/  FADD R4, R4, R7 ;  /* 0x0000000704047221 */ /* 0x002fc80000000000 */
[----:B--2---:R-:W-:-:S04]  /*5980*/  FADD R4, R4, R9 ;  /* 0x0000000904047221 */ /* 0x004fc80000000000 */
[----:B---3--:R-:W-:-:S04]  /*5990*/  FADD R4, R4, R11 ;  /* 0x0000000b04047221 */ /* 0x008fc80000000000 */
[----:B----4-:R-:W-:-:S04]  /*59a0*/  FADD R4, R4, R13 ;  /* 0x0000000d04047221 */ /* 0x010fc80000000000 */
[----:B-----5:R-:W-:-:S04]  /*59b0*/  FADD R4, R4, R15 ;  /* 0x0000000f04047221 */ /* 0x020fc80000000000 */
[----:B------:R-:W-:-:S04]  /*59c0*/  FADD R4, R4, R17 ;  /* 0x0000001104047221 */ /* 0x000fc80000000000 */
[----:B------:R-:W-:-:S07]  /*59d0*/  FADD R5, R4, R19 ;  /* 0x0000001304057221 */ /* 0x000fce0000000000 */
.L_x_216:
        /* <DEDUP_REMOVED lines=12> */
[----:B------:R-:W3:Y:S01]  /*5aa0*/  LDS R11, [R2+0xc] ;  /* 0x00000c00020b7984 */ /* 0x000ee20000000800 */
[----:B0-----:R-:W-:-:S04]  /*5ab0*/  FADD R4, R5, R4 ;  /* 0x0000000405047221 */ /* 0x001fc80000000000 */
[----:B-1----:R-:W-:-:S04]  /*5ac0*/  FADD R4, R4, R7 ;  /* 0x0000000704047221 */ /* 0x002fc80000000000 */
[----:B--2---:R-:W-:-:S04]  /*5ad0*/  FADD R4, R4, R9 ;  /* 0x0000000904047221 */ /* 0x004fc80000000000 */
[----:B---3--:R-:W-:-:S07]  /*5ae0*/  FADD R5, R4, R11 ;  /* 0x0000000b04057221 */ /* 0x008fce0000000000 */
.L_x_217:
[----:B------:R-:W-:Y:S05]  /*5af0*/  BRA.U !UP0, `(.L_x_215) ;  /* 0x00000001083c7547 */ /* 0x000fea000b800000 */
[----:B------:R-:W0:Y:S01]  /*5b00*/  S2UR UR5, SR_CgaCtaId ;  /* 0x00000000000579c3 */ /* 0x000e220000008800 */
[----:B------:R-:W-:Y:S01]  /*5b10*/  UMOV UR4, 0x400 ;  /* 0x0000040000047882 */ /* 0x000fe20000000000 */
[----:B------:R-:W-:Y:S01]  /*5b20*/  IMAD.IADD R0, R0, 0x1, R3 ;  /* 0x0000000100007824 */ /* 0x000fe200078e0203 */
[----:B------:R-:W-:-:S04]  /*5b30*/  MOV R2, UR14 ;  /* 0x0000000e00027c02 */ /* 0x000fc80008000f00 */
[----:B------:R-:W-:Y:S01]  /*5b40*/  ISETP.NE.AND P2, PT, R2, 0x1, PT ;  /* 0x000000010200780c */ /* 0x000fe20003f45270 */
[----:B0-----:R-:W-:-:S06]  /*5b50*/  ULEA UR4, UR5, UR4, 0x18 ;  /* 0x0000000405047291 */ /* 0x001fcc000f8ec0ff */
[----:B------:R-:W-:-:S05]  /*5b60*/  LEA R3, R0, UR4, 0x2 ;  /* 0x0000000400037c11 */ /* 0x000fca000f8e10ff */
[----:B------:R-:W0:Y:S02]  /*5b70*/  LDS R0, [R3] ;  /* 0x0000000003007984 */ /* 0x000e240000000800 */
[----:B0-----:R-:W-:Y:S01]  /*5b80*/  FADD R5, R5, R0 ;  /* 0x0000000005057221 */ /* 0x001fe20000000000 */
[----:B------:R-:W-:Y:S06]  /*5b90*/  @!P2 BRA `(.L_x_215) ;  /* 0x000000000014a947 */ /* 0x000fec0003800000 */
[----:B------:R-:W-:Y:S01]  /*5ba0*/  ISETP.NE.AND P2, PT, R2, 0x2, PT ;  /* 0x000000020200780c */ /* 0x000fe20003f45270 */
[----:B------:R-:W0:-:S12]  /*5bb0*/  LDS R0, [R3+0x4] ;  /* 0x0000040003007984 */ /* 0x000e180000000800 */
[----:B------:R-:W1:Y:S01]  /*5bc0*/  @P2 LDS R2, [R3+0x8] ;  /* 0x0000080003022984 */ /* 0x000e620000000800 */
[----:B0-----:R-:W-:-:S04]  /*5bd0*/  FADD R5, R5, R0 ;  /* 0x0000000005057221 */ /* 0x001fc80000000000 */
[----:B-1----:R-:W-:-:S07]  /*5be0*/  @P2 FADD R5, R5, R2 ;  /* 0x0000000205052221 */ /* 0x002fce0000000000 */
.L_x_215:
[----:B------:R-:W0:Y:S01]  /*5bf0*/  LDCU.64 UR4, c[0x0][0x3d0] ;  /* 0x00007a00ff0477ac */ /* 0x000e220008000a00 */
[----:B------:R-:W-:-:S04]  /*5c00*/  IADD3 R0, P2, PT, R45, UR12, RZ ;  /* 0x0000000c2d007c10 */ /* 0x000fc8000ff5e0ff */
[----:B------:R-:W-:Y:S02]  /*5c10*/  IADD3.X R3, PT, PT, RZ, UR16, RZ, P2, !PT ;  /* 0x00000010ff037c10 */ /* 0x000fe400097fe4ff */
[C---:B0-----:R-:W-:Y:S01]  /*5c20*/  LEA R2, P2, R0.reuse, UR4, 0x2 ;  /* 0x0000000400027c11 */ /* 0x041fe2000f8410ff */
[----:B------:R-:W0:Y:S01]  /*5c30*/  LDCU UR4, c[0x0][0x390] ;  /* 0x00007200ff0477ac */ /* 0x000e220008000800 */
[----:B------:R-:W-:Y:S02]  /*5c40*/  IADD3 R45, PT, PT, R45, 0x100, RZ ;  /* 0x000001002d2d7810 */ /* 0x000fe40007ffe0ff */
[----:B------:R-:W-:-:S05]  /*5c50*/  LEA.HI.X R3, R0, UR5, R3, 0x2, P2 ;  /* 0x0000000500037c11 */ /* 0x000fca00090f1403 */
[----:B------:R1:W-:Y:S01]  /*5c60*/  REDG.E.ADD.F32.FTZ.RN.STRONG.GPU desc[UR10][R2.64], R5 ;  /* 0x00000005020079a6 */ /* 0x0003e2000c12f30a */
[----:B0-----:R-:W-:-:S13]  /*5c70*/  ISETP.GE.AND P2, PT, R45, UR4, PT ;  /* 0x000000042d007c0c */ /* 0x001fda000bf46270 */
[----:B-1----:R-:W-:Y:S05]  /*5c80*/  @!P2 BRA `(.L_x_218) ;  /* 0xfffffff80024a947 */ /* 0x002fea000383ffff */
[----:B------:R-:W-:Y:S05]  /*5c90*/  EXIT ;  /* 0x000000000000794d */ /* 0x000fea0003800000 */
.L_x_212:
[----:B------:R-:W-:Y:S01]  /*5ca0*/  LOP3.LUT R0, RZ, R45, RZ, 0x33, !PT ;  /* 0x0000002dff007212 */ /* 0x000fe200078e33ff */
[----:B------:R-:W-:Y:S03]  /*5cb0*/  BSSY.RECONVERGENT B0, `(.L_x_219) ;  /* 0x0000013000007945 */ /* 0x000fe60003800200 */
[----:B------:R-:W-:-:S04]  /*5cc0*/  IADD3 R0, PT, PT, R0, UR4, RZ ;  /* 0x0000000400007c10 */ /* 0x000fc8000fffe0ff */
[C---:B------:R-:W-:Y:S02]  /*5cd0*/  LOP3.LUT R2, R0.reuse, 0x300, RZ, 0xc0, !PT ;  /* 0x0000030000027812 */ /* 0x040fe400078ec0ff */
[----:B------:R-:W-:Y:S02]  /*5ce0*/  ISETP.GE.U32.AND P1, PT, R0, 0x300, PT ;  /* 0x000003000000780c */ /* 0x000fe40003f26070 */
[----:B------:R-:W-:-:S13]  /*5cf0*/  ISETP.NE.AND P0, PT, R2, 0x300, PT ;  /* 0x000003000200780c */ /* 0x000fda0003f05270 */
[----:B------:R-:W-:Y:S05]  /*5d00*/  @!P0 BRA `(.L_x_220) ;  /* 0x0000000000348947 */ /* 0x000fea0003800000 */
[----:B------:R-:W0:Y:S01]  /*5d10*/  LDC.64 R6, c[0x0][0x3d0] ;  /* 0x0000f400ff067b82 */ /* 0x000e220000000a00 */
[----:B------:R-:W-:Y:S02]  /*5d20*/  LEA.HI R0, R0, 0x1, RZ, 0x18 ;  /* 0x0000000100007811 */ /* 0x000fe400078fc0ff */
[----:B------:R-:W-:Y:S02]  /*5d30*/  MOV R4, RZ ;  /* 0x000000ff00047202 */ /* 0x000fe40000000f00 */
[----:B------:R-:W-:-:S07]  /*5d40*/  LOP3.LUT R5, R0, 0x3, RZ, 0xc0, !PT ;  /* 0x0000000300057812 */ /* 0x000fce00078ec0ff */
.L_x_221:
[----:B------:R-:W-:Y:S02]  /*5d50*/  IADD3 R0, P0, PT, R45, UR12, RZ ;  /* 0x0000000c2d007c10 */ /* 0x000fe4000ff1e0ff */
[----:B------:R-:W-:Y:S02]  /*5d60*/  IADD3 R4, PT, PT, R4, 0x1, RZ ;  /* 0x0000000104047810 */ /* 0x000fe40007ffe0ff */
[----:B------:R-:W-:Y:S02]  /*5d70*/  IADD3.X R3, PT, PT, RZ, UR16, RZ, P0, !PT ;  /* 0x00000010ff037c10 */ /* 0x000fe400087fe4ff */
[----:B0-----:R-:W-:-:S04]  /*5d80*/  LEA R2, P0, R0, R6, 0x2 ;  /* 0x0000000600027211 */ /* 0x001fc800078010ff */
[----:B------:R-:W-:Y:S02]  /*5d90*/  LEA.HI.X R3, R0, R7, R3, 0x2, P0 ;  /* 0x0000000700037211 */ /* 0x000fe400000f1403 */
[----:B------:R-:W-:-:S03]  /*5da0*/  ISETP.NE.AND P0, PT, R4, R5, PT ;  /* 0x000000050400720c */ /* 0x000fc60003f05270 */
[----:B------:R1:W-:Y:S01]  /*5db0*/  REDG.E.ADD.F32.FTZ.RN.STRONG.GPU desc[UR10][R2.64], RZ ;  /* 0x000000ff020079a6 */ /* 0x0003e2000c12f30a */
[----:B------:R-:W-:-:S09]  /*5dc0*/  IADD3 R45, PT, PT, R45, 0x100, RZ ;  /* 0x000001002d2d7810 */ /* 0x000fd20007ffe0ff */
[----:B-1----:R-:W-:Y:S05]  /*5dd0*/  @P0 BRA `(.L_x_221) ;  /* 0xfffffffc00dc0947 */ /* 0x002fea000383ffff */
.L_x_220:
[----:B------:R-:W-:Y:S05]  /*5de0*/  BSYNC.RECONVERGENT B0 ;  /* 0x0000000000007941 */ /* 0x000fea0003800200 */
.L_x_219:
[----:B------:R-:W-:Y:S05]  /*5df0*/  @!P1 EXIT ;  /* 0x000000000000994d */ /* 0x000fea0003800000 */
[----:B------:R-:W0:Y:S02]  /*5e00*/  LDCU.64 UR6, c[0x0][0x3d0] ;  /* 0x00007a00ff0677ac */ /* 0x000e240008000a00 */
.L_x_222:
[C---:B------:R-:W-:Y:S02]  /*5e10*/  IADD3 R0, P0, PT, R45.reuse, UR12, RZ ;  /* 0x0000000c2d007c10 */ /* 0x040fe4000ff1e0ff */
[----:B------:R-:W-:Y:S02]  /*5e20*/  IADD3 R45, PT, PT, R45, 0x400, RZ ;  /* 0x000004002d2d7810 */ /* 0x000fe40007ffe0ff */
[----:B-1----:R-:W-:Y:S02]  /*5e30*/  IADD3.X R3, PT, PT, RZ, UR16, RZ, P0, !PT ;  /* 0x00000010ff037c10 */ /* 0x002fe400087fe4ff */
[----:B0-----:R-:W-:-:S04]  /*5e40*/  LEA R2, P0, R0, UR6, 0x2 ;  /* 0x0000000600027c11 */ /* 0x001fc8000f8010ff */
        /* <DEDUP_REMOVED lines=8> */
.L_x_223:
        /* <DEDUP_REMOVED lines=11> */
.L_x_243:


//--------------------- .text._Z25ExpProbPolynomForwardImplPKfiS0_iiPf --------------------------
	.section	.text._Z25ExpProbPolynomForwardImplPKfiS0_iiPf,"ax",@progbits
	.align	128
        .global         _Z25ExpProbPolynomForwardImplPKfiS0_iiPf
        .type           _Z25ExpProbPolynomForwardImplPKfiS0_iiPf,@function
        .size           _Z25ExpProbPolynomForwardImplPKfiS0_iiPf,(.L_x_244 - _Z25ExpProbPolynomForwardImplPKfiS0_iiPf)
        .other          _Z25ExpProbPolynomForwardImplPKfiS0_iiPf,@"STO_CUDA_ENTRY STV_DEFAULT"
_Z25ExpProbPolynomForwardImplPKfiS0_iiPf:
.text._Z25ExpProbPolynomForwardImplPKfiS0_iiPf:
        /* <DEDUP_REMOVED lines=18> */
.L_x_225:
        /* <DEDUP_REMOVED lines=16> */
.L_x_224:
        /* <DEDUP_REMOVED lines=8> */
.L_x_226:
        /* <DEDUP_REMOVED lines=14> */
.L_x_244:


//--------------------- .text._Z23ExpProbPolynomProbsImplPKfiPKiS0_S2_ifPf --------------------------
	.section	.text._Z23ExpProbPolynomProbsImplPKfiPKiS0_S2_ifPf,"ax",@progbits
	.align	128
        .global         _Z23ExpProbPolynomProbsImplPKfiPKiS0_S2_ifPf
        .type           _Z23ExpProbPolynomProbsImplPKfiPKiS0_S2_ifPf,@function
        .size           _Z23ExpProbPolynomProbsImplPKfiPKiS0_S2_ifPf,(.L_x_245 - _Z23ExpProbPolynomProbsImplPKfiPKiS0_S2_ifPf)
        .other          _Z23ExpProbPolynomProbsImplPKfiPKiS0_S2_ifPf,@"STO_CUDA_ENTRY STV_DEFAULT"
_Z23ExpProbPolynomProbsImplPKfiPKiS0_S2_ifPf:
.text._Z23ExpProbPolynomProbsImplPKfiPKiS0_S2_ifPf:
        /* <DEDUP_REMOVED lines=9> */
[----:B------:R-:W-:Y:S01]  /*0090*/  MOV R2, UR4 ;  /* 0x0000000400027c02 */ /* 0x000fe20008000f00 */
[----:B------:R-:W0:Y:S06]  /*00a0*/  LDCU.64 UR6, c[0x0][0x358] ;  /* 0x00006b00ff0677ac */ /* 0x000e2c0008000a00 */
.L_x_238:
[----:B------:R-:W1:Y:S02]  /*00b0*/  LDC.64 R4, c[0x0][0x3a0] ;  /* 0x0000e800ff047b82 */ /* 0x000e640000000a00 */
[----:B-1----:R-:W-:-:S05]  /*00c0*/  IMAD.WIDE R4, R2, 0x4, R4 ;  /* 0x0000000402047825 */ /* 0x002fca00078e0204 */
[----:B0-----:R-:W2:Y:S04]  /*00d0*/  LDG.E R3, desc[UR6][R4.64] ;  /* 0x0000000604037981 */ /* 0x001ea8000c1e1900 */
[----:B------:R-:W2:Y:S01]  /*00e0*/  LDG.E R8, desc[UR6][R4.64+0x4] ;  /* 0x0000040604087981 */ /* 0x000ea2000c1e1900 */
[----:B------:R-:W-:Y:S01]  /*00f0*/  HFMA2 R7, -RZ, RZ, 0, 0 ;  /* 0x00000000ff077431 */ /* 0x000fe200000001ff */
[----:B------:R-:W-:Y:S01]  /*0100*/  PLOP3.LUT P0, PT, PT, PT, PT, 0x80, 0x8 ;  /* 0x000000000008781c */ /* 0x000fe20003f0f070 */
[----:B--2---:R-:W-:-:S05]  /*0110*/  IMAD.IADD R6, R8, 0x1, -R3 ;  /* 0x0000000108067824 */ /* 0x004fca00078e0a03 */
[----:B------:R-:W-:-:S13]  /*0120*/  ISETP.GE.AND P1, PT, R6, 0x1, PT ;  /* 0x000000010600780c */ /* 0x000fda0003f26270 */
[----:B------:R-:W-:Y:S05]  /*0130*/  @!P1 BRA `(.L_x_227) ;  /* 0x0000000800fc9947 */ /* 0x000fea0003800000 */
[----:B------:R-:W-:Y:S01]  /*0140*/  VIADD R4, R3, 0x1 ;  /* 0x0000000103047836 */ /* 0x000fe20000000000 */
[----:B------:R-:W-:Y:S02]  /*0150*/  PLOP3.LUT P0, PT, PT, PT, PT, 0x8, 0x80 ;  /* 0x000000000080781c */ /* 0x000fe40003f0e170 */
[----:B------:R-:W-:Y:S02]  /*0160*/  CS2R R10, SRZ ;  /* 0x00000000000a7805 */ /* 0x000fe4000001ff00 */
[----:B------:R-:W-:Y:S02]  /*0170*/  MOV R7, RZ ;  /* 0x000000ff00077202 */ /* 0x000fe40000000f00 */
[----:B------:R-:W-:Y:S02]  /*0180*/  ISETP.NE.AND P1, PT, R8, R4, PT ;  /* 0x000000040800720c */ /* 0x000fe40003f25270 */
[----:B------:R-:W-:-:S11]  /*0190*/  SHF.R.S32.HI R8, RZ, 0x1f, R3 ;  /* 0x0000001fff087819 */ /* 0x000fd60000011403 */
[----:B------:R-:W-:Y:S05]  /*01a0*/  @!P1 BRA `(.L_x_228) ;  /* 0x0000000400e09947 */ /* 0x000fea0003800000 */
[----:B------:R-:W0:Y:S01]  /*01b0*/  LDC.64 R4, c[0x0][0x390] ;  /* 0x0000e400ff047b82 */ /* 0x000e220000000a00 */
[----:B------:R-:W-:Y:S01]  /*01c0*/  LOP3.LUT R10, R6, 0x7ffffffe, RZ, 0xc0, !PT ;  /* 0x7ffffffe060a7812 */ /* 0x000fe200078ec0ff */
[----:B------:R-:W-:Y:S01]  /*01d0*/  IMAD.MOV.U32 R7, RZ, RZ, RZ ;  /* 0x000000ffff077224 */ /* 0x000fe200078e00ff */
[----:B------:R-:W-:Y:S01]  /*01e0*/  PRMT R9, RZ, 0x7610, R9 ;  /* 0x00007610ff097816 */ /* 0x000fe20000000009 */
[----:B------:R-:W1:Y:S01]  /*01f0*/  LDCU UR9, c[0x0][0x388] ;  /* 0x00007100ff0977ac */ /* 0x000e620008000800 */
[----:B------:R-:W-:Y:S01]  /*0200*/  IADD3 R15, PT, PT, -R10, RZ, RZ ;  /* 0x000000ff0a0f7210 */ /* 0x000fe20007ffe1ff */
[----:B------:R-:W2:Y:S01]  /*0210*/  LDCU UR8, c[0x0][0x3ac] ;  /* 0x00007580ff0877ac */ /* 0x000ea20008000800 */
[----:B------:R-:W3:Y:S01]  /*0220*/  LDCU.64 UR4, c[0x0][0x380] ;  /* 0x00007000ff0477ac */ /* 0x000ee20008000a00 */
[----:B0-----:R-:W-:-:S04]  /*0230*/  LEA R4, P0, R3, R4, 0x2 ;  /* 0x0000000403047211 */ /* 0x001fc800078010ff */
[----:B-123--:R-:W-:-:S09]  /*0240*/  LEA.HI.X R5, R3, R5, R8, 0x2, P0 ;  /* 0x0000000503057211 */ /* 0x00efd200000f1408 */
.L_x_233:
[----:B------:R-:W-:Y:S01]  /*0250*/  LOP3.LUT P1, RZ, R9, 0xff, RZ, 0xc0, !PT ;  /* 0x000000ff09ff7812 */ /* 0x000fe2000782c0ff */
[----:B------:R-:W-:Y:S01]  /*0260*/  VIADD R15, R15, 0x2 ;  /* 0x000000020f0f7836 */ /* 0x000fe20000000000 */
[----:B------:R-:W-:Y:S01]  /*0270*/  BSSY.RECONVERGENT B0, `(.L_x_229) ;  /* 0x0000033000007945 */ /* 0x000fe20003800200 */
[----:B------:R-:W-:Y:S02]  /*0280*/  MOV R9, 0x1 ;  /* 0x0000000100097802 */ /* 0x000fe40000000f00 */
[----:B------:R-:W-:Y:S02]  /*0290*/  PLOP3.LUT P2, PT, PT, PT, PT, 0x8, 0x80 ;  /* 0x000000000080781c */ /* 0x000fe40003f4e170 */
[----:B------:R-:W-:-:S06]  /*02a0*/  ISETP.NE.AND P0, PT, R15, RZ, PT ;  /* 0x000000ff0f00720c */ /* 0x000fcc0003f05270 */
[----:B------:R-:W-:Y:S07]  /*02b0*/  @P1 BRA `(.L_x_230) ;  /* 0x0000000000b81947 */ /* 0x000fee0003800000 */
[----:B------:R-:W2:Y:S02]  /*02c0*/  LDG.E.CONSTANT R11, desc[UR6][R4.64] ;  /* 0x00000006040b7981 */ /* 0x000ea4000c1e9900 */
[----:B--2---:R-:W-:-:S05]  /*02d0*/  IMAD R11, R11, UR9, RZ ;  /* 0x000000090b0b7c24 */ /* 0x004fca000f8e02ff */
[----:B------:R-:W-:-:S04]  /*02e0*/  IADD3 R13, P1, PT, R11, R0, RZ ;  /* 0x000000000b0d7210 */ /* 0x000fc80007f3e0ff */
[----:B------:R-:W-:Y:S02]  /*02f0*/  LEA.HI.X.SX32 R14, R11, RZ, 0x1, P1 ;  /* 0x000000ff0b0e7211 */ /* 0x000fe400008f0eff */
[----:B------:R-:W-:-:S04]  /*0300*/  LEA R12, P1, R13, UR4, 0x2 ;  /* 0x000000040d0c7c11 */ /* 0x000fc8000f8210ff */
[----:B------:R-:W-:-:S05]  /*0310*/  LEA.HI.X R13, R13, UR5, R14, 0x2, P1 ;  /* 0x000000050d0d7c11 */ /* 0x000fca00088f140e */
[----:B------:R-:W2:Y:S01]  /*0320*/  LDG.E.CONSTANT R12, desc[UR6][R12.64] ;  /* 0x000000060c0c7981 */ /* 0x000ea2000c1e9900 */
[----:B------:R-:W-:Y:S02]  /*0330*/  HFMA2 R17, -RZ, RZ, 3.7421875, 0 ;  /* 0x437c0000ff117431 */ /* 0x000fe400000001ff */
[----:B------:R-:W-:Y:S02]  /*0340*/  IMAD.MOV.U32 R14, RZ, RZ, 0x3bbb989d ;  /* 0x3bbb989dff0e7424 */ /* 0x000fe400078e00ff */
[----:B------:R-:W-:Y:S02]  /*0350*/  IMAD.MOV.U32 R18, RZ, RZ, 0x3e055027 ;  /* 0x3e055027ff127424 */ /* 0x000fe400078e00ff */
[----:B--2---:R-:W-:-:S04]  /*0360*/  FMUL R11, R12, -UR8 ;  /* 0x800000080c0b7c20 */ /* 0x004fc80008400000 */
[----:B------:R-:W-:-:S04]  /*0370*/  FFMA.SAT R14, R11, R14, 0.5 ;  /* 0x3f0000000b0e7423 */ /* 0x000fc8000000200e */
[----:B------:R-:W-:-:S04]  /*0380*/  FFMA.RM R14, R14, R17, 12582913 ;  /* 0x4b4000010e0e7423 */ /* 0x000fc80000004011 */
[----:B------:R-:W-:-:S04]  /*0390*/  FADD R16, R14, -12583039 ;  /* 0xcb40007f0e107421 */ /* 0x000fc80000000000 */
[----:B------:R-:W-:-:S04]  /*03a0*/  FFMA R16, R11, 1.4426950216293334961, -R16 ;  /* 0x3fb8aa3b0b107823 */ /* 0x000fc80000000810 */
[----:B------:R-:W-:Y:S01]  /*03b0*/  FFMA R16, R11, 1.925963033500011079e-08, R16 ;  /* 0x32a570600b107823 */ /* 0x000fe20000000010 */
[----:B------:R-:W-:-:S05]  /*03c0*/  IMAD.SHL.U32 R11, R14, 0x800000, RZ ;  /* 0x008000000e0b7824 */ /* 0x000fca00078e00ff */
[----:B------:R-:W0:Y:S02]  /*03d0*/  MUFU.EX2 R16, R16 ;  /* 0x0000001000107308 */ /* 0x000e240000000800 */
[----:B0-----:R-:W-:-:S05]  /*03e0*/  FFMA R11, R11, -R16, 1 ;  /* 0x3f8000000b0b7423 */ /* 0x001fca0000000810 */
[----:B------:R-:W-:-:S13]  /*03f0*/  FSETP.GEU.AND P1, PT, R11, 1.175494350822287508e-38, PT ;  /* 0x008000000b00780b */ /* 0x000fda0003f2e000 */
[----:B------:R-:W-:-:S05]  /*0400*/  @!P1 FMUL R11, R11, 8388608 ;  /* 0x4b0000000b0b9820 */ /* 0x000fca0000400000 */
[----:B------:R-:W-:-:S04]  /*0410*/  IADD3 R12, PT, PT, R11, -0x3f2aaaab, RZ ;  /* 0xc0d555550b0c7810 */ /* 0x000fc80007ffe0ff */
[----:B------:R-:W-:-:S04]  /*0420*/  LOP3.LUT R14, R12, 0xff800000, RZ, 0xc0, !PT ;  /* 0xff8000000c0e7812 */ /* 0x000fc800078ec0ff */
[-C--:B------:R-:W-:Y:S02]  /*0430*/  IADD3 R12, PT, PT, R11, -R14.reuse, RZ ;  /* 0x8000000e0b0c7210 */ /* 0x080fe40007ffe0ff */
[----:B------:R-:W-:Y:S02]  /*0440*/  I2FP.F32.S32 R13, R14 ;  /* 0x0000000e000d7245 */ /* 0x000fe40000201400 */
[----:B------:R-:W-:Y:S01]  /*0450*/  MOV R14, 0x7f800000 ;  /* 0x7f800000000e7802 */ /* 0x000fe20000000f00 */
        /* <DEDUP_REMOVED lines=16> */
[----:B------:R-:W-:-:S04]  /*0560*/  FSETP.NEU.AND P1, PT, R11, RZ, PT ;  /* 0x000000ff0b00720b */ /* 0x000fc80003f2d000 */
[----:B------:R-:W-:-:S04]  /*0570*/  FSEL R12, R12, -INF , P1 ;  /* 0xff8000000c0c7808 */ /* 0x000fc80000800000 */
[----:B------:R-:W-:-:S13]  /*0580*/  FSETP.NE.AND P2, PT, |R12|, +INF , PT ;  /* 0x7f8000000c00780b */ /* 0x000fda0003f45200 */
[----:B------:R-:W-:-:S07]  /*0590*/  @P2 FADD R7, R7, R12 ;  /* 0x0000000c07072221 */ /* 0x000fce0000000000 */
.L_x_230:
[----:B------:R-:W-:Y:S05]  /*05a0*/  BSYNC.RECONVERGENT B0 ;  /* 0x0000000000007941 */ /* 0x000fea0003800200 */
.L_x_229:
[----:B------:R-:W-:Y:S04]  /*05b0*/  BSSY.RECONVERGENT B0, `(.L_x_231) ;  /* 0x0000031000007945 */ /* 0x000fe80003800200 */
[----:B------:R-:W-:Y:S05]  /*05c0*/  @!P2 BRA `(.L_x_232) ;  /* 0x0000000000bca947 */ /* 0x000fea0003800000 */
[----:B------:R-:W2:Y:S02]  /*05d0*/  LDG.E.CONSTANT R9, desc[UR6][R4.64+0x4] ;  /* 0x0000040604097981 */ /* 0x000ea4000c1e9900 */
[----:B--2---:R-:W-:-:S05]  /*05e0*/  IMAD R9, R9, UR9, RZ ;  /* 0x0000000909097c24 */ /* 0x004fca000f8e02ff */
[----:B------:R-:W-:-:S04]  /*05f0*/  IADD3 R11, P1, PT, R9, R0, RZ ;  /* 0x00000000090b7210 */ /* 0x000fc80007f3e0ff */
[----:B------:R-:W-:Y:S02]  /*0600*/  LEA.HI.X.SX32 R14, R9, RZ, 0x1, P1 ;  /* 0x000000ff090e7211 */ /* 0x000fe400008f0eff */
[----:B------:R-:W-:-:S04]  /*0610*/  LEA R12, P1, R11, UR4, 0x2 ;  /* 0x000000040b0c7c11 */ /* 0x000fc8000f8210ff */
[----:B------:R-:W-:-:S05]  /*0620*/  LEA.HI.X R13, R11, UR5, R14, 0x2, P1 ;  /* 0x000000050b0d7c11 */ /* 0x000fca00088f140e */
[----:B------:R-:W2:Y:S01]  /*0630*/  LDG.E.CONSTANT R12, desc[UR6][R12.64] ;  /* 0x000000060c0c7981 */ /* 0x000ea2000c1e9900 */
[----:B------:R-:W-:Y:S02]  /*0640*/  HFMA2 R14, -RZ, RZ, 0.96630859375, -0.0022525787353515625 ;  /* 0x3bbb989dff0e7431 */ /* 0x000fe400000001ff */
[----:B------:R-:W-:Y:S02]  /*0650*/  IMAD.MOV.U32 R16, RZ, RZ, 0x437c0000 ;  /* 0x437c0000ff107424 */ /* 0x000fe400078e00ff */
[----:B--2---:R-:W-:-:S04]  /*0660*/  FMUL R9, R12, -UR8 ;  /* 0x800000080c097c20 */ /* 0x004fc80008400000 */
[----:B------:R-:W-:-:S04]  /*0670*/  FFMA.SAT R11, R9, R14, 0.5 ;  /* 0x3f000000090b7423 */ /* 0x000fc8000000200e */
[----:B------:R-:W-:Y:S01]  /*0680*/  FFMA.RM R11, R11, R16, 12582913 ;  /* 0x4b4000010b0b7423 */ /* 0x000fe20000004010 */
[----:B------:R-:W-:-:S03]  /*0690*/  MOV R16, 0x3e055027 ;  /* 0x3e05502700107802 */ /* 0x000fc60000000f00 */
[----:B------:R-:W-:-:S04]  /*06a0*/  FADD R14, R11, -12583039 ;  /* 0xcb40007f0b0e7421 */ /* 0x000fc80000000000 */
[----:B------:R-:W-:-:S04]  /*06b0*/  FFMA R14, R9, 1.4426950216293334961, -R14 ;  /* 0x3fb8aa3b090e7823 */ /* 0x000fc8000000080e */
[----:B------:R-:W-:Y:S01]  /*06c0*/  FFMA R14, R9, 1.925963033500011079e-08, R14 ;  /* 0x32a57060090e7823 */ /* 0x000fe2000000000e */
[----:B------:R-:W-:-:S05]  /*06d0*/  SHF.L.U32 R9, R11, 0x17, RZ ;  /* 0x000000170b097819 */ /* 0x000fca00000006ff */
        /* <DEDUP_REMOVED lines=8> */
[----:B------:R-:W-:Y:S01]  /*0760*/  FADD R13, R11, -1 ;  /* 0xbf8000000b0d7421 */ /* 0x000fe20000000000 */
[----:B------:R-:W-:Y:S02]  /*0770*/  FSEL R11, RZ, -23, P1 ;  /* 0xc1b80000ff0b7808 */ /* 0x000fe40000800000 */
[----:B------:R-:W-:Y:S01]  /*0780*/  ISETP.GT.U32.AND P1, PT, R9, 0x7f7fffff, PT ;  /* 0x7f7fffff0900780c */ /* 0x000fe20003f24070 */
[C---:B------:R-:W-:Y:S02]  /*0790*/  FFMA R16, R13.reuse, -R16, 0.14084610342979431152 ;  /* 0x3e1039f60d107423 */ /* 0x040fe40000000810 */
[----:B------:R-:W-:Y:S01]  /*07a0*/  FFMA R11, R12, 1.1920928955078125e-07, R11 ;  /* 0x340000000c0b7823 */ /* 0x000fe2000000000b */
[----:B------:R-:W-:Y:S01]  /*07b0*/  MOV R12, 0x7f800000 ;  /* 0x7f800000000c7802 */ /* 0x000fe20000000f00 */
        /* <DEDUP_REMOVED lines=8> */
[----:B------:R-:W-:-:S04]  /*0840*/  FFMA R16, R13, R16, R13 ;  /* 0x000000100d107223 */ /* 0x000fc8000000000d */
[----:B------:R-:W-:Y:S01]  /*0850*/  FFMA R11, R11, 0.69314718246459960938, R16 ;  /* 0x3f3172180b0b7823 */ /* 0x000fe20000000010 */
[C---:B------:R-:W-:Y:S01]  /*0860*/  @P1 FFMA R11, R9.reuse, R12, +INF ;  /* 0x7f800000090b1423 */ /* 0x040fe2000000000c */
[----:B------:R-:W-:-:S04]  /*0870*/  FSETP.NEU.AND P1, PT, R9, RZ, PT ;  /* 0x000000ff0900720b */ /* 0x000fc80003f2d000 */
[----:B------:R-:W-:-:S04]  /*0880*/  FSEL R12, R11, -INF , P1 ;  /* 0xff8000000b0c7808 */ /* 0x000fc80000800000 */
[----:B------:R-:W-:-:S04]  /*0890*/  FSETP.NE.AND P1, PT, |R12|, +INF , PT ;  /* 0x7f8000000c00780b */ /* 0x000fc80003f25200 */
[----:B------:R-:W-:-:S09]  /*08a0*/  SEL R9, RZ, 0x1, P1 ;  /* 0x00000001ff097807 */ /* 0x000fd20000800000 */
[----:B------:R-:W-:-:S07]  /*08b0*/  @P1 FADD R7, R7, R12 ;  /* 0x0000000c07071221 */ /* 0x000fce0000000000 */
.L_x_232:
[----:B------:R-:W-:Y:S05]  /*08c0*/  BSYNC.RECONVERGENT B0 ;  /* 0x0000000000007941 */ /* 0x000fea0003800200 */
.L_x_231:
[----:B------:R-:W-:-:S05]  /*08d0*/  IADD3 R4, P1, PT, R4, 0x8, RZ ;  /* 0x0000000804047810 */ /* 0x000fca0007f3e0ff */
[----:B------:R-:W-:Y:S01]  /*08e0*/  IMAD.X R5, RZ, RZ, R5, P1 ;  /* 0x000000ffff057224 */ /* 0x000fe200008e0605 */
[----:B------:R-:W-:Y:S07]  /*08f0*/  @P0 BRA `(.L_x_233) ;  /* 0xfffffff800540947 */ /* 0x000fee000383ffff */
[----:B------:R-:W-:Y:S01]  /*0900*/  PRMT R4, R9, 0x9910, RZ ;  /* 0x0000991009047816 */ /* 0x000fe200000000ff */
[----:B------:R-:W-:-:S03]  /*0910*/  HFMA2 R11, -RZ, RZ, 0, 0 ;  /* 0x00000000ff0b7431 */ /* 0x000fc600000001ff */
[----:B------:R-:W-:-:S13]  /*0920*/  ISETP.NE.AND P0, PT, R4, RZ, PT ;  /* 0x000000ff0400720c */ /* 0x000fda0003f05270 */
.L_x_228:
[----:B------:R-:W-:Y:S01]  /*0930*/  LOP3.LUT R6, R6, 0x1, RZ, 0xc0, !PT ;  /* 0x0000000106067812 */ /* 0x000fe200078ec0ff */
[----:B------:R-:W-:Y:S03]  /*0940*/  BSSY.RECONVERGENT B0, `(.L_x_234) ;  /* 0x000003c000007945 */ /* 0x000fe60003800200 */
[C---:B------:R-:W-:Y:S02]  /*0950*/  ISETP.NE.U32.OR P0, PT, R6.reuse, 0x1, P0 ;  /* 0x000000010600780c */ /* 0x040fe40000705470 */
[----:B------:R-:W-:-:S04]  /*0960*/  ISETP.NE.U32.AND P1, PT, R6, 0x1, PT ;  /* 0x000000010600780c */ /* 0x000fc80003f25070 */
[----:B------:R-:W-:-:S07]  /*0970*/  SEL R4, R9, 0x1, P1 ;  /* 0x0000000109047807 */ /* 0x000fce0000800000 */
[----:B------:R-:W-:Y:S05]  /*0980*/  @P0 BRA `(.L_x_235) ;  /* 0x0000000000dc0947 */ /* 0x000fea0003800000 */
[----:B------:R-:W0:Y:S01]  /*0990*/  LDC.64 R4, c[0x0][0x390] ;  /* 0x0000e400ff047b82 */ /* 0x000e220000000a00 */
[----:B------:R-:W-:Y:S01]  /*09a0*/  IADD3 R3, P0, PT, R3, R10, RZ ;  /* 0x0000000a03037210 */ /* 0x000fe20007f1e0ff */
[----:B------:R-:W1:Y:S03]  /*09b0*/  LDCU UR4, c[0x0][0x388] ;  /* 0x00007100ff0477ac */ /* 0x000e660008000800 */
[----:B------:R-:W-:Y:S01]  /*09c0*/  IADD3.X R8, PT, PT, R8, R11, RZ, P0, !PT ;  /* 0x0000000b08087210 */ /* 0x000fe200007fe4ff */
[----:B------:R-:W2:Y:S01]  /*09d0*/  LDCU.64 UR8, c[0x0][0x380] ;  /* 0x00007000ff0877ac */ /* 0x000ea20008000a00 */
[----:B0-----:R-:W-:-:S04]  /*09e0*/  LEA R4, P0, R3, R4, 0x2 ;  /* 0x0000000403047211 */ /* 0x001fc800078010ff */
[----:B------:R-:W-:-:S05]  /*09f0*/  LEA.HI.X R5, R3, R5, R8, 0x2, P0 ;  /* 0x0000000503057211 */ /* 0x000fca00000f1408 */
[----:B------:R-:W1:Y:S02]  /*0a00*/  LDG.E.CONSTANT R4, desc[UR6][R4.64] ;  /* 0x0000000604047981 */ /* 0x000e64000c1e9900 */
[----:B-1----:R-:W-:Y:S01]  /*0a10*/  IMAD R3, R4, UR4, RZ ;  /* 0x0000000404037c24 */ /* 0x002fe2000f8e02ff */
[----:B------:R-:W0:Y:S04]  /*0a20*/  LDCU UR4, c[0x0][0x3ac] ;  /* 0x00007580ff0477ac */ /* 0x000e280008000800 */
[----:B------:R-:W-:-:S04]  /*0a30*/  IADD3 R6, P0, PT, R3, R0, RZ ;  /* 0x0000000003067210 */ /* 0x000fc80007f1e0ff */
[----:B------:R-:W-:Y:S02]  /*0a40*/  LEA.HI.X.SX32 R3, R3, RZ, 0x1, P0 ;  /* 0x000000ff03037211 */ /* 0x000fe400000f0eff */
[----:B--2---:R-:W-:-:S04]  /*0a50*/  LEA R10, P0, R6, UR8, 0x2 ;  /* 0x00000008060a7c11 */ /* 0x004fc8000f8010ff */
[----:B------:R-:W-:-:S05]  /*0a60*/  LEA.HI.X R11, R6, UR9, R3, 0x2, P0 ;  /* 0x00000009060b7c11 */ /* 0x000fca00080f1403 */
[----:B------:R-:W0:Y:S01]  /*0a70*/  LDG.E.CONSTANT R10, desc[UR6][R10.64] ;  /* 0x000000060a0a7981 */ /* 0x000e22000c1e9900 */
[----:B------:R-:W-:Y:S01]  /*0a80*/  IMAD.MOV.U32 R6, RZ, RZ, 0x3bbb989d ;  /* 0x3bbb989dff067424 */ /* 0x000fe200078e00ff */
[----:B------:R-:W-:Y:S01]  /*0a90*/  MOV R5, 0x437c0000 ;  /* 0x437c000000057802 */ /* 0x000fe20000000f00 */
[----:B0-----:R-:W-:-:S04]  /*0aa0*/  FMUL R3, R10, -UR4 ;  /* 0x800000040a037c20 */ /* 0x001fc80008400000 */
[----:B------:R-:W-:-:S04]  /*0ab0*/  FFMA.SAT R4, R3, R6, 0.5 ;  /* 0x3f00000003047423 */ /* 0x000fc80000002006 */
[----:B------:R-:W-:Y:S01]  /*0ac0*/  FFMA.RM R4, R4, R5, 12582913 ;  /* 0x4b40000104047423 */ /* 0x000fe20000004005 */
[----:B------:R-:W-:-:S03]  /*0ad0*/  HFMA2 R5, -RZ, RZ, 1.5048828125, 33.21875 ;  /* 0x3e055027ff057431 */ /* 0x000fc600000001ff */
[C---:B------:R-:W-:Y:S01]  /*0ae0*/  FADD R6, R4.reuse, -12583039 ;  /* 0xcb40007f04067421 */ /* 0x040fe20000000000 */
[----:B------:R-:W-:-:S03]  /*0af0*/  SHF.L.U32 R4, R4, 0x17, RZ ;  /* 0x0000001704047819 */ /* 0x000fc600000006ff */
[----:B------:R-:W-:-:S04]  /*0b00*/  FFMA R6, R3, 1.4426950216293334961, -R6 ;  /* 0x3fb8aa3b03067823 */ /* 0x000fc80000000806 */
[----:B------:R-:W-:-:S04]  /*0b10*/  FFMA R6, R3, 1.925963033500011079e-08, R6 ;  /* 0x32a5706003067823 */ /* 0x000fc80000000006 */
[----:B------:R0:W1:Y:S02]  /*0b20*/  MUFU.EX2 R3, R6 ;  /* 0x0000000600037308 */ /* 0x0000640000000800 */
[----:B0-----:R-:W-:Y:S02]  /*0b30*/  IMAD.MOV.U32 R6, RZ, RZ, 0x7f800000 ;  /* 0x7f800000ff067424 */ /* 0x001fe400078e00ff */
[----:B-1----:R-:W-:-:S05]  /*0b40*/  FFMA R3, R4, -R3, 1 ;  /* 0x3f80000004037423 */ /* 0x002fca0000000803 */
[----:B------:R-:W-:-:S13]  /*0b50*/  FSETP.GEU.AND P0, PT, R3, 1.175494350822287508e-38, PT ;  /* 0x008000000300780b */ /* 0x000fda0003f0e000 */
[----:B------:R-:W-:-:S04]  /*0b60*/  @!P0 FMUL R3, R3, 8388608 ;  /* 0x4b00000003038820 */ /* 0x000fc80000400000 */
[----:B------:R-:W-:-:S05]  /*0b70*/  VIADD R4, R3, 0xc0d55555 ;  /* 0xc0d5555503047836 */ /* 0x000fca0000000000 */
        /* <DEDUP_REMOVED lines=15> */
[----:B------:R-:W-:Y:S02]  /*0c70*/  FFMA R4, R5, 1.1920928955078125e-07, R4 ;  /* 0x3400000005047823 */ /* 0x000fe40000000004 */
[----:B------:R-:W-:-:S04]  /*0c80*/  FFMA R11, R10, R11, R10 ;  /* 0x0000000b0a0b7223 */ /* 0x000fc8000000000a */
[----:B------:R-:W-:Y:S01]  /*0c90*/  FFMA R4, R4, 0.69314718246459960938, R11 ;  /* 0x3f31721804047823 */ /* 0x000fe2000000000b */
[C---:B------:R-:W-:Y:S01]  /*0ca0*/  @P0 FFMA R4, R3.reuse, R6, +INF ;  /* 0x7f80000003040423 */ /* 0x040fe20000000006 */
[----:B------:R-:W-:-:S04]  /*0cb0*/  FSETP.NEU.AND P0, PT, R3, RZ, PT ;  /* 0x000000ff0300720b */ /* 0x000fc80003f0d000 */
[----:B------:R-:W-:-:S04]  /*0cc0*/  FSEL R4, R4, -INF , P0 ;  /* 0xff80000004047808 */ /* 0x000fc80000000000 */
[----:B------:R-:W-:-:S13]  /*0cd0*/  FSETP.NE.AND P0, PT, |R4|, +INF , PT ;  /* 0x7f8000000400780b */ /* 0x000fda0003f05200 */
[----:B------:R-:W-:Y:S01]  /*0ce0*/  @P0 FADD R7, R4, R7 ;  /* 0x0000000704070221 */ /* 0x000fe20000000000 */
[----:B------:R-:W-:-:S07]  /*0cf0*/  SEL R4, RZ, 0x1, P0 ;  /* 0x00000001ff047807 */ /* 0x000fce0000000000 */
.L_x_235:
[----:B------:R-:W-:Y:S05]  /*0d00*/  BSYNC.RECONVERGENT B0 ;  /* 0x0000000000007941 */ /* 0x000fea0003800200 */
.L_x_234:
[----:B------:R-:W-:-:S04]  /*0d10*/  LOP3.LUT P0, RZ, R4, 0xff, RZ, 0xc0, !PT ;  /* 0x000000ff04ff7812 */ /* 0x000fc8000780c0ff */
[----:B------:R-:W-:-:S13]  /*0d20*/  PLOP3.LUT P0, PT, P0, PT, PT, 0x8, 0x80 ;  /* 0x000000000080781c */ /* 0x000fda000070e170 */
.L_x_227:
[----:B------:R-:W-:Y:S01]  /*0d30*/  BSSY.RECONVERGENT B0, `(.L_x_236) ;  /* 0x000000d000007945 */ /* 0x000fe20003800200 */
[----:B------:R-:W-:-:S03]  /*0d40*/  MOV R3, RZ ;  /* 0x000000ff00037202 */ /* 0x000fc60000000f00 */
[----:B------:R-:W-:Y:S05]  /*0d50*/  @!P0 BRA `(.L_x_237) ;  /* 0x0000000000288947 */ /* 0x000fea0003800000 */
[----:B------:R-:W-:Y:S02]  /*0d60*/  HFMA2 R4, -RZ, RZ, 0.96630859375, -0.0022525787353515625 ;  /* 0x3bbb989dff047431 */ /* 0x000fe400000001ff */
[----:B------:R-:W-:-:S03]  /*0d70*/  IMAD.MOV.U32 R6, RZ, RZ, 0x437c0000 ;  /* 0x437c0000ff067424 */ /* 0x000fc600078e00ff */
[----:B------:R-:W-:-:S04]  /*0d80*/  FFMA.SAT R3, R7, R4, 0.5 ;  /* 0x3f00000007037423 */ /* 0x000fc80000002004 */
[----:B------:R-:W-:-:S04]  /*0d90*/  FFMA.RM R3, R3, R6, 12582913 ;  /* 0x4b40000103037423 */ /* 0x000fc80000004006 */
[C---:B------:R-:W-:Y:S01]  /*0da0*/  FADD R4, R3.reuse, -12583039 ;  /* 0xcb40007f03047421 */ /* 0x040fe20000000000 */
[----:B------:R-:W-:-:S03]  /*0db0*/  SHF.L.U32 R3, R3, 0x17, RZ ;  /* 0x0000001703037819 */ /* 0x000fc600000006ff */
[----:B------:R-:W-:-:S04]  /*0dc0*/  FFMA R4, R7, 1.4426950216293334961, -R4 ;  /* 0x3fb8aa3b07047823 */ /* 0x000fc80000000804 */
[----:B------:R-:W-:-:S06]  /*0dd0*/  FFMA R4, R7, 1.925963033500011079e-08, R4 ;  /* 0x32a5706007047823 */ /* 0x000fcc0000000004 */
[----:B------:R-:W0:Y:S02]  /*0de0*/  MUFU.EX2 R4, R4 ;  /* 0x0000000400047308 */ /* 0x000e240000000800 */
[----:B0-----:R-:W-:-:S07]  /*0df0*/  FMUL R3, R3, R4 ;  /* 0x0000000403037220 */ /* 0x001fce0000400000 */
.L_x_237:
[----:B------:R-:W-:Y:S05]  /*0e00*/  BSYNC.RECONVERGENT B0 ;  /* 0x0000000000007941 */ /* 0x000fea0003800200 */
.L_x_236:
[----:B------:R-:W0:Y:S01]  /*0e10*/  LDCU UR8, c[0x0][0x388] ;  /* 0x00007100ff0877ac */ /* 0x000e220008000800 */
[----:B------:R-:W1:Y:S01]  /*0e20*/  LDC R7, c[0x0][0x370] ;  /* 0x0000dc00ff077b82 */ /* 0x000e620000000800 */
[----:B------:R-:W2:Y:S01]  /*0e30*/  LDCU.64 UR4, c[0x0][0x3b0] ;  /* 0x00007600ff0477ac */ /* 0x000ea20008000a00 */
[----:B0-----:R-:W-:-:S05]  /*0e40*/  IMAD R5, R2, UR8, RZ ;  /* 0x0000000802057c24 */ /* 0x001fca000f8e02ff */
[----:B------:R-:W-:Y:S02]  /*0e50*/  IADD3 R6, P0, PT, R5, R0, RZ ;  /* 0x0000000005067210 */ /* 0x000fe40007f1e0ff */
[----:B-1----:R-:W-:Y:S02]  /*0e60*/  IADD3 R2, PT, PT, R7, R2, RZ ;  /* 0x0000000207027210 */ /* 0x002fe40007ffe0ff */
[----:B------:R-:W-:Y:S02]  /*0e70*/  LEA.HI.X.SX32 R5, R5, RZ, 0x1, P0 ;  /* 0x000000ff05057211 */ /* 0x000fe400000f0eff */
[C---:B--2---:R-:W-:Y:S01]  /*0e80*/  LEA R4, P0, R6.reuse, UR4, 0x2 ;  /* 0x0000000406047c11 */ /* 0x044fe2000f8010ff */
[----:B------:R-:W0:Y:S03]  /*0e90*/  LDCU UR4, c[0x0][0x3a8] ;  /* 0x00007500ff0477ac */ /* 0x000e260008000800 */
[----:B------:R-:W-:-:S05]  /*0ea0*/  LEA.HI.X R5, R6, UR5, R5, 0x2, P0 ;  /* 0x0000000506057c11 */ /* 0x000fca00080f1405 */
[----:B------:R1:W-:Y:S01]  /*0eb0*/  STG.E desc[UR6][R4.64], R3 ;  /* 0x0000000304007986 */ /* 0x0003e2000c101906 */
[----:B0-----:R-:W-:-:S13]  /*0ec0*/  ISETP.GE.AND P0, PT, R2, UR4, PT ;  /* 0x0000000402007c0c */ /* 0x001fda000bf06270 */
[----:B-1----:R-:W-:Y:S05]  /*0ed0*/  @!P0 BRA `(.L_x_238) ;  /* 0xfffffff000748947 */ /* 0x002fea000383ffff */
[----:B------:R-:W-:Y:S05]  /*0ee0*/  EXIT ;  /* 0x000000000000794d */ /* 0x000fea0003800000 */
.L_x_239:
        /* <DEDUP_REMOVED lines=9> */
.L_x_245:


//--------------------- .nv.shared._Z30SigmoidProbPolynomBackwardImplILi12ELi256ELi16EEvfPKfiS1_iPKiS1_S1_S3_iPf --------------------------
	.section	.nv.shared._Z30SigmoidProbPolynomBackwardImplILi12ELi256ELi16EEvfPKfiS1_iPKiS1_S1_S3_iPf,"aw",@nobits
	.sectionflags	@""
	.align	4
.nv.shared._Z30SigmoidProbPolynomBackwardImplILi12ELi256ELi16EEvfPKfiS1_iPKiS1_S1_S3_iPf:
	.zero		17408


//--------------------- .nv.shared.reserved.0     --------------------------
	.section	.nv.shared.reserved.0,"aw",@nobits
	.weak		__nv_reservedSMEM_offset_0_alias
	.size		__nv_reservedSMEM_offset_0_alias, 0, 64
	.other		__nv_reservedSMEM_offset_0_alias,@"STO_CUDA_RESERVED_SHARED STV_DEFAULT"
__nv_reservedSMEM_offset_0_alias:
	.zero		0
	.zero		64


//--------------------- .nv.shared._Z26ExpProbPolynomBackwardImplILi12ELi256ELi16EEvfPKfiS1_iPKiS1_S1_S3_iPf --------------------------
	.section	.nv.shared._Z26ExpProbPolynomBackwardImplILi12ELi256ELi16EEvfPKfiS1_iPKiS1_S1_S3_iPf,"aw",@nobits
	.sectionflags	@""
	.align	4
.nv.shared._Z26ExpProbPolynomBackwardImplILi12ELi256ELi16EEvfPKfiS1_iPKiS1_S1_S3_iPf:
	.zero		17408


//--------------------- .nv.constant0._Z30SigmoidProbPolynomBackwardImplILi12ELi256ELi16EEvfPKfiS1_iPKiS1_S1_S3_iPf --------------------------
	.section	.nv.constant0._Z30SigmoidProbPolynomBackwardImplILi12ELi256ELi16EEvfPKfiS1_iPKiS1_S1_S3_iPf,"a",@progbits
	.sectionflags	@""
	.align	4
.nv.constant0._Z30SigmoidProbPolynomBackwardImplILi12ELi256ELi16EEvfPKfiS1_iPKiS1_S1_S3_iPf:
	.zero		984


//--------------------- .nv.constant0._Z29SigmoidProbPolynomForwardImplPKfiS0_iiPf --------------------------
	.section	.nv.constant0._Z29SigmoidProbPolynomForwardImplPKfiS0_iiPf,"a",@progbits
	.sectionflags	@""
	.align	4
.nv.constant0._Z29SigmoidProbPolynomForwardImplPKfiS0_iiPf:
	.zero		936


//--------------------- .nv.constant0._Z27SigmoidProbPolynomProbsImplPKfiPKiS0_S2_ifPf --------------------------
	.section	.nv.constant0._Z27SigmoidProbPolynomProbsImplPKfiPKiS0_S2_ifPf,"a",@progbits
	.sectionflags	@""
	.align	4
.nv.constant0._Z27SigmoidProbPolynomProbsImplPKfiPKiS0_S2_ifPf:
	.zero		952


//--------------------- .nv.constant0._Z26ExpProbPolynomBackwardImplILi12ELi256ELi16EEvfPKfiS1_iPKiS1_S1_S3_iPf --------------------------
	.section	.nv.constant0._Z26ExpProbPolynomBackwardImplILi12ELi256ELi16EEvfPKfiS1_iPKiS1_S1_S3_iPf,"a",@progbits
	.sectionflags	@""
	.align	4
.nv.constant0._Z26ExpProbPolynomBackwardImplILi12ELi256ELi16EEvfPKfiS1_iPKiS1_S1_S3_iPf:
	.zero		984


//--------------------- .nv.constant0._Z25ExpProbPolynomForwardImplPKfiS0_iiPf --------------------------
	.section	.nv.constant0._Z25ExpProbPolynomForwardImplPKfiS0_iiPf,"a",@progbits
	.sectionflags	@""
	.align	4
.nv.constant0._Z25ExpProbPolynomForwardImplPKfiS0_iiPf:
	.zero		936


//--------------------- .nv.constant0._Z23ExpProbPolynomProbsImplPKfiPKiS0_S2_ifPf --------------------------
	.section	.nv.constant0._Z23ExpProbPolynomProbsImplPKfiPKiS0_S2_ifPf,"a",@progbits
	.sectionflags	@""
	.align	4
.nv.constant0._Z23ExpProbPolynomProbsImplPKfiPKiS0_S2_ifPf:
	.zero		952


//--------------------- SYMBOLS --------------------------

	.type		.nv.reservedSmem.offset0,@object
	.size		.nv.reservedSmem.offset0,0x4
	.type		.nv.reservedSmem.cap,@object
	.size		.nv.reservedSmem.cap,0x4
